	.target	sm_90a

	.elftype	@"ET_EXEC"


//--------------------- .note.nv.tkinfo           --------------------------
	.section	.note.nv.tkinfo,"",@"SHT_NOTE"
	.sectionflags	@"SHF_NOTE_NV_TKINFO"
	.tkinfo
        /*0018*/ 	.word	0x00000002
        /*0030*/ 	.string	""
        /*0030*/ 	.string	"ptxas"
        /*0030*/ 	.string	"Cuda compilation tools, release 13.0, V13.0.88"
        /*0030*/ 	.string	"Build cuda_13.0.r13.0/compiler.36424714_0"
        /*0030*/ 	.string	"-arch sm_90a -m 64 "



//--------------------- .note.nv.cuinfo           --------------------------
	.section	.note.nv.cuinfo,"",@"SHT_NOTE"
	.sectionflags	@"SHF_NOTE_NV_CUINFO"
        /*0018*/ 	.short	0x0002
        /*001a*/ 	.short	0x005a
        /*001c*/ 	.short	0x0082
	.zero		2


//--------------------- .nv.info                  --------------------------
	.section	.nv.info,"",@"SHT_CUDA_INFO"
	.align	4


	//----- nvinfo : EIATTR_REGCOUNT
	.align		4
        /*0000*/ 	.byte	0x04, 0x2f
        /*0002*/ 	.short	(.L_12 - .L_11)
	.align		4
.L_11:
        /*0004*/ 	.word	index@(_ZN7cutlass13device_kernelINS_4conv6kernel13ConvUniversalINS1_16ConvProblemShapeILNS1_8OperatorE2ELi2EEENS1_10collective14CollectiveConvINS1_46MainloopSm90TmaGmmaWarpSpecializedImplicitGemmILS5_2ELi18ELi2EN4cute5tupleIJNSA_1CILi2EEENSC_ILi1EEESE_EEENS1_36KernelImplicitTmaWarpSpecializedSm90ELi1EEENSB_IJNSC_ILi128EEENSB_IJNSC_ILi64EEEEEENSB_IJNSC_ILi32EEEEEEEEENS_10bfloat16_tESO_NSA_8TiledMMAINSA_8MMA_AtomIJNSA_4SM904GMMA27MMA_64x64x16_F32BF16BF16_SSILNSS_5MajorE1ELSU_1ELNSS_7ScaleInE1ELSV_1EEEEEENSA_6LayoutINSB_IJSE_SE_SE_EEENSB_IJNSC_ILi0EEES10_S10_EEEEENSB_IJNSA_10UnderscoreES13_S13_EEEEENS7_6detail26Sm90ImplicitGemmTileTraitsINSA_13SM90_TMA_LOADENSA_14ComposedLayoutINSA_7SwizzleILi3ELi4ELi3EEENSA_18smem_ptr_flag_bitsILi16EEENSY_INSB_IJNSB_IJSJ_SD_EEENSB_IJNSC_ILi8EEENSC_ILi4EEEEEENSB_IJSE_NSC_ILi18EEEEEEEEENSB_IJNSB_IJSE_NSC_ILi2048EEEEEENSB_IJSJ_NSC_ILi512EEEEEENSB_IJS10_NSC_ILi4096EEEEEEEEEEEEEvEENS17_INSA_30SM90_TMA_LOAD_IM2COL_MULTICASTENS19_IS1B_S1D_NSY_INSB_IJNSB_IJSJ_SE_EEES1H_S1J_EEENSB_IJNSB_IJSE_S10_EEES1O_NSB_IJS10_S1L_EEEEEEEEEEvEEEENS_8epilogue10collective6detail29Sm90TmaWarpSpecializedAdapterINS26_15DefaultEpilogueISO_NSB_IJlNSB_IJSE_llEEES10_EEES2B_NS25_6thread17LinearCombinationISO_Li1EffLNS2C_9ScaleType4KindE0ELNS_15FloatRoundStyleE2ESO_EENS_4gemm15EpilogueDefaultEEEEEvvEEEEvNT_6ParamsE)
        /*0008*/ 	.word	0x0000006a


	//----- nvinfo : EIATTR_FRAME_SIZE
	.align		4
.L_12:
        /*000c*/ 	.byte	0x04, 0x11
        /*000e*/ 	.short	(.L_14 - .L_13)
	.align		4
.L_13:
        /*0010*/ 	.word	index@(_ZN7cutlass13device_kernelINS_4conv6kernel13ConvUniversalINS1_16ConvProblemShapeILNS1_8OperatorE2ELi2EEENS1_10collective14CollectiveConvINS1_46MainloopSm90TmaGmmaWarpSpecializedImplicitGemmILS5_2ELi18ELi2EN4cute5tupleIJNSA_1CILi2EEENSC_ILi1EEESE_EEENS1_36KernelImplicitTmaWarpSpecializedSm90ELi1EEENSB_IJNSC_ILi128EEENSB_IJNSC_ILi64EEEEEENSB_IJNSC_ILi32EEEEEEEEENS_10bfloat16_tESO_NSA_8TiledMMAINSA_8MMA_AtomIJNSA_4SM904GMMA27MMA_64x64x16_F32BF16BF16_SSILNSS_5MajorE1ELSU_1ELNSS_7ScaleInE1ELSV_1EEEEEENSA_6LayoutINSB_IJSE_SE_SE_EEENSB_IJNSC_ILi0EEES10_S10_EEEEENSB_IJNSA_10UnderscoreES13_S13_EEEEENS7_6detail26Sm90ImplicitGemmTileTraitsINSA_13SM90_TMA_LOADENSA_14ComposedLayoutINSA_7SwizzleILi3ELi4ELi3EEENSA_18smem_ptr_flag_bitsILi16EEENSY_INSB_IJNSB_IJSJ_SD_EEENSB_IJNSC_ILi8EEENSC_ILi4EEEEEENSB_IJSE_NSC_ILi18EEEEEEEEENSB_IJNSB_IJSE_NSC_ILi2048EEEEEENSB_IJSJ_NSC_ILi512EEEEEENSB_IJS10_NSC_ILi4096EEEEEEEEEEEEEvEENS17_INSA_30SM90_TMA_LOAD_IM2COL_MULTICASTENS19_IS1B_S1D_NSY_INSB_IJNSB_IJSJ_SE_EEES1H_S1J_EEENSB_IJNSB_IJSE_S10_EEES1O_NSB_IJS10_S1L_EEEEEEEEEEvEEEENS_8epilogue10collective6detail29Sm90TmaWarpSpecializedAdapterINS26_15DefaultEpilogueISO_NSB_IJlNSB_IJSE_llEEES10_EEES2B_NS25_6thread17LinearCombinationISO_Li1EffLNS2C_9ScaleType4KindE0ELNS_15FloatRoundStyleE2ESO_EENS_4gemm15EpilogueDefaultEEEEEvvEEEEvNT_6ParamsE)
        /*0014*/ 	.word	0x00000000


	//----- nvinfo : EIATTR_MIN_STACK_SIZE
	.align		4
.L_14:
        /*0018*/ 	.byte	0x04, 0x12
        /*001a*/ 	.short	(.L_16 - .L_15)
	.align		4
.L_15:
        /*001c*/ 	.word	index@(_ZN7cutlass13device_kernelINS_4conv6kernel13ConvUniversalINS1_16ConvProblemShapeILNS1_8OperatorE2ELi2EEENS1_10collective14CollectiveConvINS1_46MainloopSm90TmaGmmaWarpSpecializedImplicitGemmILS5_2ELi18ELi2EN4cute5tupleIJNSA_1CILi2EEENSC_ILi1EEESE_EEENS1_36KernelImplicitTmaWarpSpecializedSm90ELi1EEENSB_IJNSC_ILi128EEENSB_IJNSC_ILi64EEEEEENSB_IJNSC_ILi32EEEEEEEEENS_10bfloat16_tESO_NSA_8TiledMMAINSA_8MMA_AtomIJNSA_4SM904GMMA27MMA_64x64x16_F32BF16BF16_SSILNSS_5MajorE1ELSU_1ELNSS_7ScaleInE1ELSV_1EEEEEENSA_6LayoutINSB_IJSE_SE_SE_EEENSB_IJNSC_ILi0EEES10_S10_EEEEENSB_IJNSA_10UnderscoreES13_S13_EEEEENS7_6detail26Sm90ImplicitGemmTileTraitsINSA_13SM90_TMA_LOADENSA_14ComposedLayoutINSA_7SwizzleILi3ELi4ELi3EEENSA_18smem_ptr_flag_bitsILi16EEENSY_INSB_IJNSB_IJSJ_SD_EEENSB_IJNSC_ILi8EEENSC_ILi4EEEEEENSB_IJSE_NSC_ILi18EEEEEEEEENSB_IJNSB_IJSE_NSC_ILi2048EEEEEENSB_IJSJ_NSC_ILi512EEEEEENSB_IJS10_NSC_ILi4096EEEEEEEEEEEEEvEENS17_INSA_30SM90_TMA_LOAD_IM2COL_MULTICASTENS19_IS1B_S1D_NSY_INSB_IJNSB_IJSJ_SE_EEES1H_S1J_EEENSB_IJNSB_IJSE_S10_EEES1O_NSB_IJS10_S1L_EEEEEEEEEEvEEEENS_8epilogue10collective6detail29Sm90TmaWarpSpecializedAdapterINS26_15DefaultEpilogueISO_NSB_IJlNSB_IJSE_llEEES10_EEES2B_NS25_6thread17LinearCombinationISO_Li1EffLNS2C_9ScaleType4KindE0ELNS_15FloatRoundStyleE2ESO_EENS_4gemm15EpilogueDefaultEEEEEvvEEEEvNT_6ParamsE)
        /*0020*/ 	.word	0x00000000
.L_16:


//--------------------- .nv.compat                --------------------------
	.section	.nv.compat,"",@"SHT_CUDA_COMPAT_INFO"
	.align	4
        /*0000*/ 	.byte	0x02, 0x09, 0x01, 0x00, 0x02, 0x02, 0x04, 0x00, 0x02, 0x05, 0x05, 0x00, 0x03, 0x07, 0x01, 0x01
        /*0010*/ 	.byte	0x02, 0x03, 0x01, 0x00, 0x02, 0x06, 0x01, 0x00, 0x04, 0x0b, 0x08, 0x00, 0x00, 0x00, 0x00, 0x00
        /*0020*/ 	.byte	0x00, 0x00, 0x00, 0x00


//--------------------- .nv.info._ZN7cutlass13device_kernelINS_4conv6kernel13ConvUniversalINS1_16ConvProblemShapeILNS1_8OperatorE2ELi2EEENS1_10collective14CollectiveConvINS1_46MainloopSm90TmaGmmaWarpSpecializedImplicitGemmILS5_2ELi18ELi2EN4cute5tupleIJNSA_1CILi2EEENSC_ILi1EEESE_EEENS1_36KernelImplicitTmaWarpSpecializedSm90ELi1EEENSB_IJNSC_ILi128EEENSB_IJNSC_ILi64EEEEEENSB_IJNSC_ILi32EEEEEEEEENS_10bfloat16_tESO_NSA_8TiledMMAINSA_8MMA_AtomIJNSA_4SM904GMMA27MMA_64x64x16_F32BF16BF16_SSILNSS_5MajorE1ELSU_1ELNSS_7ScaleInE1ELSV_1EEEEEENSA_6LayoutINSB_IJSE_SE_SE_EEENSB_IJNSC_ILi0EEES10_S10_EEEEENSB_IJNSA_10UnderscoreES13_S13_EEEEENS7_6detail26Sm90ImplicitGemmTileTraitsINSA_13SM90_TMA_LOADENSA_14ComposedLayoutINSA_7SwizzleILi3ELi4ELi3EEENSA_18smem_ptr_flag_bitsILi16EEENSY_INSB_IJNSB_IJSJ_SD_EEENSB_IJNSC_ILi8EEENSC_ILi4EEEEEENSB_IJSE_NSC_ILi18EEEEEEEEENSB_IJNSB_IJSE_NSC_ILi2048EEEEEENSB_IJSJ_NSC_ILi512EEEEEENSB_IJS10_NSC_ILi4096EEEEEEEEEEEEEvEENS17_INSA_30SM90_TMA_LOAD_IM2COL_MULTICASTENS19_IS1B_S1D_NSY_INSB_IJNSB_IJSJ_SE_EEES1H_S1J_EEENSB_IJNSB_IJSE_S10_EEES1O_NSB_IJS10_S1L_EEEEEEEEEEvEEEENS_8epilogue10collective6detail29Sm90TmaWarpSpecializedAdapterINS26_15DefaultEpilogueISO_NSB_IJlNSB_IJSE_llEEES10_EEES2B_NS25_6thread17LinearCombinationISO_Li1EffLNS2C_9ScaleType4KindE0ELNS_15FloatRoundStyleE2ESO_EENS_4gemm15EpilogueDefaultEEEEEvvEEEEvNT_6ParamsE --------------------------
	.section	.nv.info._ZN7cutlass13device_kernelINS_4conv6kernel13ConvUniversalINS1_16ConvProblemShapeILNS1_8OperatorE2ELi2EEENS1_10collective14CollectiveConvINS1_46MainloopSm90TmaGmmaWarpSpecializedImplicitGemmILS5_2ELi18ELi2EN4cute5tupleIJNSA_1CILi2EEENSC_ILi1EEESE_EEENS1_36KernelImplicitTmaWarpSpecializedSm90ELi1EEENSB_IJNSC_ILi128EEENSB_IJNSC_ILi64EEEEEENSB_IJNSC_ILi32EEEEEEEEENS_10bfloat16_tESO_NSA_8TiledMMAINSA_8MMA_AtomIJNSA_4SM904GMMA27MMA_64x64x16_F32BF16BF16_SSILNSS_5MajorE1ELSU_1ELNSS_7ScaleInE1ELSV_1EEEEEENSA_6LayoutINSB_IJSE_SE_SE_EEENSB_IJNSC_ILi0EEES10_S10_EEEEENSB_IJNSA_10UnderscoreES13_S13_EEEEENS7_6detail26Sm90ImplicitGemmTileTraitsINSA_13SM90_TMA_LOADENSA_14ComposedLayoutINSA_7SwizzleILi3ELi4ELi3EEENSA_18smem_ptr_flag_bitsILi16EEENSY_INSB_IJNSB_IJSJ_SD_EEENSB_IJNSC_ILi8EEENSC_ILi4EEEEEENSB_IJSE_NSC_ILi18EEEEEEEEENSB_IJNSB_IJSE_NSC_ILi2048EEEEEENSB_IJSJ_NSC_ILi512EEEEEENSB_IJS10_NSC_ILi4096EEEEEEEEEEEEEvEENS17_INSA_30SM90_TMA_LOAD_IM2COL_MULTICASTENS19_IS1B_S1D_NSY_INSB_IJNSB_IJSJ_SE_EEES1H_S1J_EEENSB_IJNSB_IJSE_S10_EEES1O_NSB_IJS10_S1L_EEEEEEEEEEvEEEENS_8epilogue10collective6detail29Sm90TmaWarpSpecializedAdapterINS26_15DefaultEpilogueISO_NSB_IJlNSB_IJSE_llEEES10_EEES2B_NS25_6thread17LinearCombinationISO_Li1EffLNS2C_9ScaleType4KindE0ELNS_15FloatRoundStyleE2ESO_EENS_4gemm15EpilogueDefaultEEEEEvvEEEEvNT_6ParamsE,"",@"SHT_CUDA_INFO"
	.sectionflags	@""
	.align	4


	//----- nvinfo : EIATTR_CUDA_API_VERSION
	.align		4
        /*0000*/ 	.byte	0x04, 0x37
        /*0002*/ 	.short	(.L_18 - .L_17)
.L_17:
        /*0004*/ 	.word	0x00000082


	//----- nvinfo : EIATTR_KPARAM_INFO
	.align		4
.L_18:
        /*0008*/ 	.byte	0x04, 0x17
        /*000a*/ 	.short	(.L_20 - .L_19)
.L_19:
        /*000c*/ 	.word	0x00000000
        /*0010*/ 	.short	0x0000
        /*0012*/ 	.short	0x0070
        /*0014*/ 	.byte	0x00, 0xf0, 0x01, 0x0e


	//----- nvinfo : EIATTR_SPARSE_MMA_MASK
	.align		4
.L_20:
        /*0018*/ 	.byte	0x03, 0x50
        /*001a*/ 	.short	0x0000


	//----- nvinfo : EIATTR_MAXREG_COUNT
	.align		4
        /*001c*/ 	.byte	0x03, 0x1b
        /*001e*/ 	.short	0x00ff


	//----- nvinfo : EIATTR_NUM_BARRIERS
	.align		4
        /*0020*/ 	.byte	0x02, 0x4c
        /*0022*/ 	.byte	0x01
	.zero		1


	//----- nvinfo : EIATTR_MERCURY_ISA_VERSION
	.align		4
        /*0024*/ 	.byte	0x03, 0x5f
        /*0026*/ 	.short	0x0101


	//----- nvinfo : EIATTR_COOP_GROUP_MASK_REGIDS
	.align		4
        /*0028*/ 	.byte	0x04, 0x29
        /*002a*/ 	.short	(.L_22 - .L_21)


	//   ....[0]....
.L_21:
        /*002c*/ 	.word	0xffffffff


	//   ....[1]....
        /*0030*/ 	.word	0xffffffff


	//   ....[2]....
        /*0034*/ 	.word	0xffffffff


	//   ....[3]....
        /*0038*/ 	.word	0xffffffff


	//----- nvinfo : EIATTR_COOP_GROUP_INSTR_OFFSETS
	.align		4
.L_22:
        /*003c*/ 	.byte	0x04, 0x28
        /*003e*/ 	.short	(.L_24 - .L_23)


	//   ....[0]....
.L_23:
        /*0040*/ 	.word	0x00000070


	//   ....[1]....
        /*0044*/ 	.word	0x00000080


	//   ....[2]....
        /*0048*/ 	.word	0x00000140


	//   ....[3]....
        /*004c*/ 	.word	0x00000890


	//----- nvinfo : EIATTR_MBARRIER_INSTR_OFFSETS
	.align		4
.L_24:
        /*0050*/ 	.byte	0x04, 0x39
        /*0052*/ 	.short	(.L_26 - .L_25)


	//   ....[0]....
.L_25:
        /*0054*/ 	.word	0x00000310
        /*0058*/ 	.word	0x000000ff
        /*005c*/ 	.word	0x00036000
        /*0060*/ 	.short	0x0100
        /*0062*/ 	.byte	0x08
	.zero		1


	//   ....[1]....
        /*0064*/ 	.word	0x00000320
        /*0068*/ 	.word	0x000000ff
        /*006c*/ 	.word	0x00036090
        /*0070*/ 	.short	0x0100
        /*0072*/ 	.byte	0x08
	.zero		1


	//   ....[2]....
        /*0074*/ 	.word	0x00000330
        /*0078*/ 	.word	0x000000ff
        /*007c*/ 	.word	0x00036008
        /*0080*/ 	.short	0x0100
        /*0082*/ 	.byte	0x08
	.zero		1


	//   ....[3]....
        /*0084*/ 	.word	0x00000340
        /*0088*/ 	.word	0x000000ff
        /*008c*/ 	.word	0x00036098
        /*0090*/ 	.short	0x0100
        /*0092*/ 	.byte	0x08
	.zero		1


	//   ....[4]....
        /*0094*/ 	.word	0x00000350
        /*0098*/ 	.word	0x000000ff
        /*009c*/ 	.word	0x00036010
        /*00a0*/ 	.short	0x0100
        /*00a2*/ 	.byte	0x08
	.zero		1


	//   ....[5]....
        /*00a4*/ 	.word	0x00000360
        /*00a8*/ 	.word	0x000000ff
        /*00ac*/ 	.word	0x000360a0
        /*00b0*/ 	.short	0x0100
        /*00b2*/ 	.byte	0x08
	.zero		1


	//   ....[6]....
        /*00b4*/ 	.word	0x00000370
        /*00b8*/ 	.word	0x000000ff
        /*00bc*/ 	.word	0x00036018
        /*00c0*/ 	.short	0x0100
        /*00c2*/ 	.byte	0x08
	.zero		1


	//   ....[7]....
        /*00c4*/ 	.word	0x00000380
        /*00c8*/ 	.word	0x000000ff
        /*00cc*/ 	.word	0x000360a8
        /*00d0*/ 	.short	0x0100
        /*00d2*/ 	.byte	0x08
	.zero		1


	//   ....[8]....
        /*00d4*/ 	.word	0x00000390
        /*00d8*/ 	.word	0x000000ff
        /*00dc*/ 	.word	0x00036020
        /*00e0*/ 	.short	0x0100
        /*00e2*/ 	.byte	0x08
	.zero		1


	//   ....[9]....
        /*00e4*/ 	.word	0x000003a0
        /*00e8*/ 	.word	0x000000ff
        /*00ec*/ 	.word	0x000360b0
        /*00f0*/ 	.short	0x0100
        /*00f2*/ 	.byte	0x08
	.zero		1


	//   ....[10]....
        /*00f4*/ 	.word	0x000003b0
        /*00f8*/ 	.word	0x000000ff
        /*00fc*/ 	.word	0x00036028
        /*0100*/ 	.short	0x0100
        /*0102*/ 	.byte	0x08
	.zero		1


	//   ....[11]....
        /*0104*/ 	.word	0x000003c0
        /*0108*/ 	.word	0x000000ff
        /*010c*/ 	.word	0x000360b8
        /*0110*/ 	.short	0x0100
        /*0112*/ 	.byte	0x08
	.zero		1


	//   ....[12]....
        /*0114*/ 	.word	0x000003d0
        /*0118*/ 	.word	0x000000ff
        /*011c*/ 	.word	0x00036030
        /*0120*/ 	.short	0x0100
        /*0122*/ 	.byte	0x08
	.zero		1


	//   ....[13]....
        /*0124*/ 	.word	0x000003e0
        /*0128*/ 	.word	0x000000ff
        /*012c*/ 	.word	0x000360c0
        /*0130*/ 	.short	0x0100
        /*0132*/ 	.byte	0x08
	.zero		1


	//   ....[14]....
        /*0134*/ 	.word	0x000003f0
        /*0138*/ 	.word	0x000000ff
        /*013c*/ 	.word	0x00036038
        /*0140*/ 	.short	0x0100
        /*0142*/ 	.byte	0x08
	.zero		1


	//   ....[15]....
        /*0144*/ 	.word	0x00000400
        /*0148*/ 	.word	0x000000ff
        /*014c*/ 	.word	0x000360c8
        /*0150*/ 	.short	0x0100
        /*0152*/ 	.byte	0x08
	.zero		1


	//   ....[16]....
        /*0154*/ 	.word	0x00000410
        /*0158*/ 	.word	0x000000ff
        /*015c*/ 	.word	0x00036040
        /*0160*/ 	.short	0x0100
        /*0162*/ 	.byte	0x08
	.zero		1


	//   ....[17]....
        /*0164*/ 	.word	0x00000420
        /*0168*/ 	.word	0x000000ff
        /*016c*/ 	.word	0x000360d0
        /*0170*/ 	.short	0x0100
        /*0172*/ 	.byte	0x08
	.zero		1


	//   ....[18]....
        /*0174*/ 	.word	0x00000430
        /*0178*/ 	.word	0x000000ff
        /*017c*/ 	.word	0x00036048
        /*0180*/ 	.short	0x0100
        /*0182*/ 	.byte	0x08
	.zero		1


	//   ....[19]....
        /*0184*/ 	.word	0x00000440
        /*0188*/ 	.word	0x000000ff
        /*018c*/ 	.word	0x000360d8
        /*0190*/ 	.short	0x0100
        /*0192*/ 	.byte	0x08
	.zero		1


	//   ....[20]....
        /*0194*/ 	.word	0x00000450
        /*0198*/ 	.word	0x000000ff
        /*019c*/ 	.word	0x00036050
        /*01a0*/ 	.short	0x0100
        /*01a2*/ 	.byte	0x08
	.zero		1


	//   ....[21]....
        /*01a4*/ 	.word	0x00000460
        /*01a8*/ 	.word	0x000000ff
        /*01ac*/ 	.word	0x000360e0
        /*01b0*/ 	.short	0x0100
        /*01b2*/ 	.byte	0x08
	.zero		1


	//   ....[22]....
        /*01b4*/ 	.word	0x00000470
        /*01b8*/ 	.word	0x000000ff
        /*01bc*/ 	.word	0x00036058
        /*01c0*/ 	.short	0x0100
        /*01c2*/ 	.byte	0x08
	.zero		1


	//   ....[23]....
        /*01c4*/ 	.word	0x00000480
        /*01c8*/ 	.word	0x000000ff
        /*01cc*/ 	.word	0x000360e8
        /*01d0*/ 	.short	0x0100
        /*01d2*/ 	.byte	0x08
	.zero		1


	//   ....[24]....
        /*01d4*/ 	.word	0x00000490
        /*01d8*/ 	.word	0x000000ff
        /*01dc*/ 	.word	0x00036060
        /*01e0*/ 	.short	0x0100
        /*01e2*/ 	.byte	0x08
	.zero		1


	//   ....[25]....
        /*01e4*/ 	.word	0x000004a0
        /*01e8*/ 	.word	0x000000ff
        /*01ec*/ 	.word	0x000360f0
        /*01f0*/ 	.short	0x0100
        /*01f2*/ 	.byte	0x08
	.zero		1


	//   ....[26]....
        /*01f4*/ 	.word	0x000004b0
        /*01f8*/ 	.word	0x000000ff
        /*01fc*/ 	.word	0x00036068
        /*0200*/ 	.short	0x0100
        /*0202*/ 	.byte	0x08
	.zero		1


	//   ....[27]....
        /*0204*/ 	.word	0x000004c0
        /*0208*/ 	.word	0x000000ff
        /*020c*/ 	.word	0x000360f8
        /*0210*/ 	.short	0x0100
        /*0212*/ 	.byte	0x08
	.zero		1


	//   ....[28]....
        /*0214*/ 	.word	0x000004d0
        /*0218*/ 	.word	0x000000ff
        /*021c*/ 	.word	0x00036070
        /*0220*/ 	.short	0x0100
        /*0222*/ 	.byte	0x08
	.zero		1


	//   ....[29]....
        /*0224*/ 	.word	0x000004e0
        /*0228*/ 	.word	0x000000ff
        /*022c*/ 	.word	0x00036100
        /*0230*/ 	.short	0x0100
        /*0232*/ 	.byte	0x08
	.zero		1


	//   ....[30]....
        /*0234*/ 	.word	0x000004f0
        /*0238*/ 	.word	0x000000ff
        /*023c*/ 	.word	0x00036078
        /*0240*/ 	.short	0x0100
        /*0242*/ 	.byte	0x08
	.zero		1


	//   ....[31]....
        /*0244*/ 	.word	0x00000500
        /*0248*/ 	.word	0x000000ff
        /*024c*/ 	.word	0x00036108
        /*0250*/ 	.short	0x0100
        /*0252*/ 	.byte	0x08
	.zero		1


	//   ....[32]....
        /*0254*/ 	.word	0x00000510
        /*0258*/ 	.word	0x000000ff
        /*025c*/ 	.word	0x00036080
        /*0260*/ 	.short	0x0100
        /*0262*/ 	.byte	0x08
	.zero		1


	//   ....[33]....
        /*0264*/ 	.word	0x00000520
        /*0268*/ 	.word	0x000000ff
        /*026c*/ 	.word	0x00036110
        /*0270*/ 	.short	0x0100
        /*0272*/ 	.byte	0x08
	.zero		1


	//   ....[34]....
        /*0274*/ 	.word	0x00000530
        /*0278*/ 	.word	0x000000ff
        /*027c*/ 	.word	0x00036088
        /*0280*/ 	.short	0x0100
        /*0282*/ 	.byte	0x08
	.zero		1


	//   ....[35]....
        /*0284*/ 	.word	0x00000540
        /*0288*/ 	.word	0x000000ff
        /*028c*/ 	.word	0x00036118
        /*0290*/ 	.short	0x0100
        /*0292*/ 	.byte	0x08
	.zero		1


	//   ....[36]....
        /*0294*/ 	.word	0x00001270
        /*0298*/ 	.word	0x00000007
        /*029c*/ 	.word	0x00036000
        /*02a0*/ 	.short	0x010a
        /*02a2*/ 	.byte	0x3f
	.zero		1


	//   ....[37]....
        /*02a4*/ 	.word	0x000015b0
        /*02a8*/ 	.word	0x00000009
        /*02ac*/ 	.word	0x00036000
        /*02b0*/ 	.short	0x010a
        /*02b2*/ 	.byte	0x3f
	.zero		1


	//   ....[38]....
        /*02b4*/ 	.word	0x000017b0
        /*02b8*/ 	.word	0x00000009
        /*02bc*/ 	.word	0x00000000
        /*02c0*/ 	.short	0x0101
        /*02c2*/ 	.byte	0x3f
	.zero		1


	//   ....[39]....
        /*02c4*/ 	.word	0x00001a00
        /*02c8*/ 	.word	0x00000003
        /*02cc*/ 	.word	0x00000000
        /*02d0*/ 	.short	0x0101
        /*02d2*/ 	.byte	0x3f
	.zero		1


	//   ....[40]....
        /*02d4*/ 	.word	0x00006aa0
        /*02d8*/ 	.word	0x00000009
        /*02dc*/ 	.word	0x00036090
        /*02e0*/ 	.short	0x010a
        /*02e2*/ 	.byte	0x3f
	.zero		1


	//   ....[41]....
        /*02e4*/ 	.word	0x000070f0
        /*02e8*/ 	.word	0x00000003
        /*02ec*/ 	.word	0x00000000
        /*02f0*/ 	.short	0x010a
        /*02f2*/ 	.byte	0x3f
	.zero		1


	//   ....[42]....
        /*02f4*/ 	.word	0x000071a0
        /*02f8*/ 	.word	0x00000000
        /*02fc*/ 	.word	0x00000000
        /*0300*/ 	.short	0x010a
        /*0302*/ 	.byte	0x3f
	.zero		1


	//   ....[43]....
        /*0304*/ 	.word	0x00007250
        /*0308*/ 	.word	0x00000000
        /*030c*/ 	.word	0x00000000
        /*0310*/ 	.short	0x010a
        /*0312*/ 	.byte	0x3f
	.zero		1


	//   ....[44]....
        /*0314*/ 	.word	0x00007300
        /*0318*/ 	.word	0x00000000
        /*031c*/ 	.word	0x00000000
        /*0320*/ 	.short	0x010a
        /*0322*/ 	.byte	0x3f
	.zero		1


	//   ....[45]....
        /*0324*/ 	.word	0x000073b0
        /*0328*/ 	.word	0x00000000
        /*032c*/ 	.word	0x00000000
        /*0330*/ 	.short	0x010a
        /*0332*/ 	.byte	0x3f
	.zero		1


	//   ....[46]....
        /*0334*/ 	.word	0x00007460
        /*0338*/ 	.word	0x00000000
        /*033c*/ 	.word	0x00000000
        /*0340*/ 	.short	0x010a
        /*0342*/ 	.byte	0x3f
	.zero		1


	//   ....[47]....
        /*0344*/ 	.word	0x00007510
        /*0348*/ 	.word	0x00000000
        /*034c*/ 	.word	0x00000000
        /*0350*/ 	.short	0x010a
        /*0352*/ 	.byte	0x3f
	.zero		1


	//   ....[48]....
        /*0354*/ 	.word	0x000075c0
        /*0358*/ 	.word	0x00000000
        /*035c*/ 	.word	0x00000000
        /*0360*/ 	.short	0x010a
        /*0362*/ 	.byte	0x3f
	.zero		1


	//   ....[49]....
        /*0364*/ 	.word	0x00007670
        /*0368*/ 	.word	0x00000000
        /*036c*/ 	.word	0x00000000
        /*0370*/ 	.short	0x010a
        /*0372*/ 	.byte	0x3f
	.zero		1


	//   ....[50]....
        /*0374*/ 	.word	0x00007720
        /*0378*/ 	.word	0x00000000
        /*037c*/ 	.word	0x00000000
        /*0380*/ 	.short	0x010a
        /*0382*/ 	.byte	0x3f
	.zero		1


	//   ....[51]....
        /*0384*/ 	.word	0x000077d0
        /*0388*/ 	.word	0x00000000
        /*038c*/ 	.word	0x00000000
        /*0390*/ 	.short	0x010a
        /*0392*/ 	.byte	0x3f
	.zero		1


	//   ....[52]....
        /*0394*/ 	.word	0x00007880
        /*0398*/ 	.word	0x00000000
        /*039c*/ 	.word	0x00000000
        /*03a0*/ 	.short	0x010a
        /*03a2*/ 	.byte	0x3f
	.zero		1


	//   ....[53]....
        /*03a4*/ 	.word	0x00007930
        /*03a8*/ 	.word	0x00000000
        /*03ac*/ 	.word	0x00000000
        /*03b0*/ 	.short	0x010a
        /*03b2*/ 	.byte	0x3f
	.zero		1


	//   ....[54]....
        /*03b4*/ 	.word	0x000079e0
        /*03b8*/ 	.word	0x00000000
        /*03bc*/ 	.word	0x00000000
        /*03c0*/ 	.short	0x010a
        /*03c2*/ 	.byte	0x3f
	.zero		1


	//   ....[55]....
        /*03c4*/ 	.word	0x00007a90
        /*03c8*/ 	.word	0x00000000
        /*03cc*/ 	.word	0x00000000
        /*03d0*/ 	.short	0x010a
        /*03d2*/ 	.byte	0x3f
	.zero		1


	//   ....[56]....
        /*03d4*/ 	.word	0x00007b40
        /*03d8*/ 	.word	0x00000000
        /*03dc*/ 	.word	0x00000000
        /*03e0*/ 	.short	0x010a
        /*03e2*/ 	.byte	0x3f
	.zero		1


	//   ....[57]....
        /*03e4*/ 	.word	0x00007bf0
        /*03e8*/ 	.word	0x00000000
        /*03ec*/ 	.word	0x00000000
        /*03f0*/ 	.short	0x010a
        /*03f2*/ 	.byte	0x3f
	.zero		1


	//   ....[58]....
        /*03f4*/ 	.word	0x00007ca0
        /*03f8*/ 	.word	0x00000005
        /*03fc*/ 	.word	0x00000000
        /*0400*/ 	.short	0x010a
        /*0402*/ 	.byte	0x3f
	.zero		1


	//----- nvinfo : EIATTR_NUM_MBARRIERS
	.align		4
.L_26:
        /*0404*/ 	.byte	0x03, 0x38
        /*0406*/ 	.short	0x0024


	//----- nvinfo : EIATTR_EXIT_INSTR_OFFSETS
	.align		4
        /*0408*/ 	.byte	0x04, 0x1c
        /*040a*/ 	.short	(.L_28 - .L_27)


	//   ....[0]....
.L_27:
        /*040c*/ 	.word	0x00000fa0


	//   ....[1]....
        /*0410*/ 	.word	0x00001c40


	//   ....[2]....
        /*0414*/ 	.word	0x00001d60


	//   ....[3]....
        /*0418*/ 	.word	0x00005350


	//   ....[4]....
        /*041c*/ 	.word	0x00005380


	//   ....[5]....
        /*0420*/ 	.word	0x00006880


	//   ....[6]....
        /*0424*/ 	.word	0x000068b0


	//   ....[7]....
        /*0428*/ 	.word	0x000068d0


	//   ....[8]....
        /*042c*/ 	.word	0x00006fe0


	//   ....[9]....
        /*0430*/ 	.word	0x00007cd0


	//----- nvinfo : EIATTR_MAX_THREADS
	.align		4
.L_28:
        /*0434*/ 	.byte	0x04, 0x05
        /*0436*/ 	.short	(.L_30 - .L_29)
.L_29:
        /*0438*/ 	.word	0x00000100
        /*043c*/ 	.word	0x00000001
        /*0440*/ 	.word	0x00000001


	//----- nvinfo : EIATTR_CRS_STACK_SIZE
	.align		4
.L_30:
        /*0444*/ 	.byte	0x04, 0x1e
        /*0446*/ 	.short	(.L_32 - .L_31)
.L_31:
        /*0448*/ 	.word	0x00000000


	//----- nvinfo : EIATTR_CBANK_PARAM_SIZE
	.align		4
.L_32:
        /*044c*/ 	.byte	0x03, 0x19
        /*044e*/ 	.short	0x03f0


	//----- nvinfo : EIATTR_PARAM_CBANK
	.align		4
        /*0450*/ 	.byte	0x04, 0x0a
        /*0452*/ 	.short	(.L_34 - .L_33)
	.align		4
.L_33:
        /*0454*/ 	.word	index@(.nv.constant0._ZN7cutlass13device_kernelINS_4conv6kernel13ConvUniversalINS1_16ConvProblemShapeILNS1_8OperatorE2ELi2EEENS1_10collective14CollectiveConvINS1_46MainloopSm90TmaGmmaWarpSpecializedImplicitGemmILS5_2ELi18ELi2EN4cute5tupleIJNSA_1CILi2EEENSC_ILi1EEESE_EEENS1_36KernelImplicitTmaWarpSpecializedSm90ELi1EEENSB_IJNSC_ILi128EEENSB_IJNSC_ILi64EEEEEENSB_IJNSC_ILi32EEEEEEEEENS_10bfloat16_tESO_NSA_8TiledMMAINSA_8MMA_AtomIJNSA_4SM904GMMA27MMA_64x64x16_F32BF16BF16_SSILNSS_5MajorE1ELSU_1ELNSS_7ScaleInE1ELSV_1EEEEEENSA_6LayoutINSB_IJSE_SE_SE_EEENSB_IJNSC_ILi0EEES10_S10_EEEEENSB_IJNSA_10UnderscoreES13_S13_EEEEENS7_6detail26Sm90ImplicitGemmTileTraitsINSA_13SM90_TMA_LOADENSA_14ComposedLayoutINSA_7SwizzleILi3ELi4ELi3EEENSA_18smem_ptr_flag_bitsILi16EEENSY_INSB_IJNSB_IJSJ_SD_EEENSB_IJNSC_ILi8EEENSC_ILi4EEEEEENSB_IJSE_NSC_ILi18EEEEEEEEENSB_IJNSB_IJSE_NSC_ILi2048EEEEEENSB_IJSJ_NSC_ILi512EEEEEENSB_IJS10_NSC_ILi4096EEEEEEEEEEEEEvEENS17_INSA_30SM90_TMA_LOAD_IM2COL_MULTICASTENS19_IS1B_S1D_NSY_INSB_IJNSB_IJSJ_SE_EEES1H_S1J_EEENSB_IJNSB_IJSE_S10_EEES1O_NSB_IJS10_S1L_EEEEEEEEEEvEEEENS_8epilogue10collective6detail29Sm90TmaWarpSpecializedAdapterINS26_15DefaultEpilogueISO_NSB_IJlNSB_IJSE_llEEES10_EEES2B_NS25_6thread17LinearCombinationISO_Li1EffLNS2C_9ScaleType4KindE0ELNS_15FloatRoundStyleE2ESO_EENS_4gemm15EpilogueDefaultEEEEEvvEEEEvNT_6ParamsE)
        /*0458*/ 	.short	0x0210
        /*045a*/ 	.short	0x03f0


	//----- nvinfo : EIATTR_SW_WAR
	.align		4
.L_34:
        /*045c*/ 	.byte	0x04, 0x36
        /*045e*/ 	.short	(.L_36 - .L_35)
.L_35:
        /*0460*/ 	.word	0x00000008
.L_36:


//--------------------- .nv.callgraph             --------------------------
	.section	.nv.callgraph,"",@"SHT_CUDA_CALLGRAPH"
	.align	4
	.sectionentsize	8
	.align		4
        /*0000*/ 	.word	0x00000000
	.align		4
        /*0004*/ 	.word	0xffffffff
	.align		4
        /*0008*/ 	.word	0x00000000
	.align		4
        /*000c*/ 	.word	0xfffffffe
	.align		4
        /*0010*/ 	.word	0x00000000
	.align		4
        /*0014*/ 	.word	0xfffffffd
	.align		4
        /*0018*/ 	.word	0x00000000
	.align		4
        /*001c*/ 	.word	0xfffffffc


//--------------------- .nv.constant4             --------------------------
	.section	.nv.constant4,"a",@progbits
	.align	8
	.align		8
.nv.constant4:
        /*0000*/ 	.dword	_ZN39_INTERNAL_726ea808_4_k_cu_18580df5_28634cuda3std3__45__cpo5beginE
	.align		8
        /*0008*/ 	.dword	_ZN39_INTERNAL_726ea808_4_k_cu_18580df5_28634cuda3std3__45__cpo3endE
	.align		8
        /*0010*/ 	.dword	_ZN39_INTERNAL_726ea808_4_k_cu_18580df5_28634cuda3std3__45__cpo6cbeginE
	.align		8
        /*0018*/ 	.dword	_ZN39_INTERNAL_726ea808_4_k_cu_18580df5_28634cuda3std3__45__cpo4cendE
	.align		8
        /*0020*/ 	.dword	_ZN39_INTERNAL_726ea808_4_k_cu_18580df5_28634cuda3std3__441_GLOBAL__N__726ea808_4_k_cu_18580df5_28636ignoreE
	.align		8
        /*0028*/ 	.dword	_ZN39_INTERNAL_726ea808_4_k_cu_18580df5_28634cuda3std3__419piecewise_constructE
	.align		8
        /*0030*/ 	.dword	_ZN39_INTERNAL_726ea808_4_k_cu_18580df5_28634cuda3std3__48in_placeE
	.align		8
        /*0038*/ 	.dword	_ZN39_INTERNAL_726ea808_4_k_cu_18580df5_28634cuda3std6ranges3__45__cpo4swapE
	.align		8
        /*0040*/ 	.dword	_ZN39_INTERNAL_726ea808_4_k_cu_18580df5_28634cuda3std6ranges3__45__cpo9iter_moveE
	.align		8
        /*0048*/ 	.dword	_ZN39_INTERNAL_726ea808_4_k_cu_18580df5_28634cute7productE
	.align		8
        /*0050*/ 	.dword	_ZN39_INTERNAL_726ea808_4_k_cu_18580df5_28634cute1_E


//--------------------- .text._ZN7cutlass13device_kernelINS_4conv6kernel13ConvUniversalINS1_16ConvProblemShapeILNS1_8OperatorE2ELi2EEENS1_10collective14CollectiveConvINS1_46MainloopSm90TmaGmmaWarpSpecializedImplicitGemmILS5_2ELi18ELi2EN4cute5tupleIJNSA_1CILi2EEENSC_ILi1EEESE_EEENS1_36KernelImplicitTmaWarpSpecializedSm90ELi1EEENSB_IJNSC_ILi128EEENSB_IJNSC_ILi64EEEEEENSB_IJNSC_ILi32EEEEEEEEENS_10bfloat16_tESO_NSA_8TiledMMAINSA_8MMA_AtomIJNSA_4SM904GMMA27MMA_64x64x16_F32BF16BF16_SSILNSS_5MajorE1ELSU_1ELNSS_7ScaleInE1ELSV_1EEEEEENSA_6LayoutINSB_IJSE_SE_SE_EEENSB_IJNSC_ILi0EEES10_S10_EEEEENSB_IJNSA_10UnderscoreES13_S13_EEEEENS7_6detail26Sm90ImplicitGemmTileTraitsINSA_13SM90_TMA_LOADENSA_14ComposedLayoutINSA_7SwizzleILi3ELi4ELi3EEENSA_18smem_ptr_flag_bitsILi16EEENSY_INSB_IJNSB_IJSJ_SD_EEENSB_IJNSC_ILi8EEENSC_ILi4EEEEEENSB_IJSE_NSC_ILi18EEEEEEEEENSB_IJNSB_IJSE_NSC_ILi2048EEEEEENSB_IJSJ_NSC_ILi512EEEEEENSB_IJS10_NSC_ILi4096EEEEEEEEEEEEEvEENS17_INSA_30SM90_TMA_LOAD_IM2COL_MULTICASTENS19_IS1B_S1D_NSY_INSB_IJNSB_IJSJ_SE_EEES1H_S1J_EEENSB_IJNSB_IJSE_S10_EEES1O_NSB_IJS10_S1L_EEEEEEEEEEvEEEENS_8epilogue10collective6detail29Sm90TmaWarpSpecializedAdapterINS26_15DefaultEpilogueISO_NSB_IJlNSB_IJSE_llEEES10_EEES2B_NS25_6thread17LinearCombinationISO_Li1EffLNS2C_9ScaleType4KindE0ELNS_15FloatRoundStyleE2ESO_EENS_4gemm15EpilogueDefaultEEEEEvvEEEEvNT_6ParamsE --------------------------
	.section	.text._ZN7cutlass13device_kernelINS_4conv6kernel13ConvUniversalINS1_16ConvProblemShapeILNS1_8OperatorE2ELi2EEENS1_10collective14CollectiveConvINS1_46MainloopSm90TmaGmmaWarpSpecializedImplicitGemmILS5_2ELi18ELi2EN4cute5tupleIJNSA_1CILi2EEENSC_ILi1EEESE_EEENS1_36KernelImplicitTmaWarpSpecializedSm90ELi1EEENSB_IJNSC_ILi128EEENSB_IJNSC_ILi64EEEEEENSB_IJNSC_ILi32EEEEEEEEENS_10bfloat16_tESO_NSA_8TiledMMAINSA_8MMA_AtomIJNSA_4SM904GMMA27MMA_64x64x16_F32BF16BF16_SSILNSS_5MajorE1ELSU_1ELNSS_7ScaleInE1ELSV_1EEEEEENSA_6LayoutINSB_IJSE_SE_SE_EEENSB_IJNSC_ILi0EEES10_S10_EEEEENSB_IJNSA_10UnderscoreES13_S13_EEEEENS7_6detail26Sm90ImplicitGemmTileTraitsINSA_13SM90_TMA_LOADENSA_14ComposedLayoutINSA_7SwizzleILi3ELi4ELi3EEENSA_18smem_ptr_flag_bitsILi16EEENSY_INSB_IJNSB_IJSJ_SD_EEENSB_IJNSC_ILi8EEENSC_ILi4EEEEEENSB_IJSE_NSC_ILi18EEEEEEEEENSB_IJNSB_IJSE_NSC_ILi2048EEEEEENSB_IJSJ_NSC_ILi512EEEEEENSB_IJS10_NSC_ILi4096EEEEEEEEEEEEEvEENS17_INSA_30SM90_TMA_LOAD_IM2COL_MULTICASTENS19_IS1B_S1D_NSY_INSB_IJNSB_IJSJ_SE_EEES1H_S1J_EEENSB_IJNSB_IJSE_S10_EEES1O_NSB_IJS10_S1L_EEEEEEEEEEvEEEENS_8epilogue10collective6detail29Sm90TmaWarpSpecializedAdapterINS26_15DefaultEpilogueISO_NSB_IJlNSB_IJSE_llEEES10_EEES2B_NS25_6thread17LinearCombinationISO_Li1EffLNS2C_9ScaleType4KindE0ELNS_15FloatRoundStyleE2ESO_EENS_4gemm15EpilogueDefaultEEEEEvvEEEEvNT_6ParamsE,"ax",@progbits
	.align	128
.text._ZN7cutlass13device_kernelINS_4conv6kernel13ConvUniversalINS1_16ConvProblemShapeILNS1_8OperatorE2ELi2EEENS1_10collective14CollectiveConvINS1_46MainloopSm90TmaGmmaWarpSpecializedImplicitGemmILS5_2ELi18ELi2EN4cute5tupleIJNSA_1CILi2EEENSC_ILi1EEESE_EEENS1_36KernelImplicitTmaWarpSpecializedSm90ELi1EEENSB_IJNSC_ILi128EEENSB_IJNSC_ILi64EEEEEENSB_IJNSC_ILi32EEEEEEEEENS_10bfloat16_tESO_NSA_8TiledMMAINSA_8MMA_AtomIJNSA_4SM904GMMA27MMA_64x64x16_F32BF16BF16_SSILNSS_5MajorE1ELSU_1ELNSS_7ScaleInE1ELSV_1EEEEEENSA_6LayoutINSB_IJSE_SE_SE_EEENSB_IJNSC_ILi0EEES10_S10_EEEEENSB_IJNSA_10UnderscoreES13_S13_EEEEENS7_6detail26Sm90ImplicitGemmTileTraitsINSA_13SM90_TMA_LOADENSA_14ComposedLayoutINSA_7SwizzleILi3ELi4ELi3EEENSA_18smem_ptr_flag_bitsILi16EEENSY_INSB_IJNSB_IJSJ_SD_EEENSB_IJNSC_ILi8EEENSC_ILi4EEEEEENSB_IJSE_NSC_ILi18EEEEEEEEENSB_IJNSB_IJSE_NSC_ILi2048EEEEEENSB_IJSJ_NSC_ILi512EEEEEENSB_IJS10_NSC_ILi4096EEEEEEEEEEEEEvEENS17_INSA_30SM90_TMA_LOAD_IM2COL_MULTICASTENS19_IS1B_S1D_NSY_INSB_IJNSB_IJSJ_SE_EEES1H_S1J_EEENSB_IJNSB_IJSE_S10_EEES1O_NSB_IJS10_S1L_EEEEEEEEEEvEEEENS_8epilogue10collective6detail29Sm90TmaWarpSpecializedAdapterINS26_15DefaultEpilogueISO_NSB_IJlNSB_IJSE_llEEES10_EEES2B_NS25_6thread17LinearCombinationISO_Li1EffLNS2C_9ScaleType4KindE0ELNS_15FloatRoundStyleE2ESO_EENS_4gemm15EpilogueDefaultEEEEEvvEEEEvNT_6ParamsE:
        .type           _ZN7cutlass13device_kernelINS_4conv6kernel13ConvUniversalINS1_16ConvProblemShapeILNS1_8OperatorE2ELi2EEENS1_10collective14CollectiveConvINS1_46MainloopSm90TmaGmmaWarpSpecializedImplicitGemmILS5_2ELi18ELi2EN4cute5tupleIJNSA_1CILi2EEENSC_ILi1EEESE_EEENS1_36KernelImplicitTmaWarpSpecializedSm90ELi1EEENSB_IJNSC_ILi128EEENSB_IJNSC_ILi64EEEEEENSB_IJNSC_ILi32EEEEEEEEENS_10bfloat16_tESO_NSA_8TiledMMAINSA_8MMA_AtomIJNSA_4SM904GMMA27MMA_64x64x16_F32BF16BF16_SSILNSS_5MajorE1ELSU_1ELNSS_7ScaleInE1ELSV_1EEEEEENSA_6LayoutINSB_IJSE_SE_SE_EEENSB_IJNSC_ILi0EEES10_S10_EEEEENSB_IJNSA_10UnderscoreES13_S13_EEEEENS7_6detail26Sm90ImplicitGemmTileTraitsINSA_13SM90_TMA_LOADENSA_14ComposedLayoutINSA_7SwizzleILi3ELi4ELi3EEENSA_18smem_ptr_flag_bitsILi16EEENSY_INSB_IJNSB_IJSJ_SD_EEENSB_IJNSC_ILi8EEENSC_ILi4EEEEEENSB_IJSE_NSC_ILi18EEEEEEEEENSB_IJNSB_IJSE_NSC_ILi2048EEEEEENSB_IJSJ_NSC_ILi512EEEEEENSB_IJS10_NSC_ILi4096EEEEEEEEEEEEEvEENS17_INSA_30SM90_TMA_LOAD_IM2COL_MULTICASTENS19_IS1B_S1D_NSY_INSB_IJNSB_IJSJ_SE_EEES1H_S1J_EEENSB_IJNSB_IJSE_S10_EEES1O_NSB_IJS10_S1L_EEEEEEEEEEvEEEENS_8epilogue10collective6detail29Sm90TmaWarpSpecializedAdapterINS26_15DefaultEpilogueISO_NSB_IJlNSB_IJSE_llEEES10_EEES2B_NS25_6thread17LinearCombinationISO_Li1EffLNS2C_9ScaleType4KindE0ELNS_15FloatRoundStyleE2ESO_EENS_4gemm15EpilogueDefaultEEEEEvvEEEEvNT_6ParamsE,@function
        .size           _ZN7cutlass13device_kernelINS_4conv6kernel13ConvUniversalINS1_16ConvProblemShapeILNS1_8OperatorE2ELi2EEENS1_10collective14CollectiveConvINS1_46MainloopSm90TmaGmmaWarpSpecializedImplicitGemmILS5_2ELi18ELi2EN4cute5tupleIJNSA_1CILi2EEENSC_ILi1EEESE_EEENS1_36KernelImplicitTmaWarpSpecializedSm90ELi1EEENSB_IJNSC_ILi128EEENSB_IJNSC_ILi64EEEEEENSB_IJNSC_ILi32EEEEEEEEENS_10bfloat16_tESO_NSA_8TiledMMAINSA_8MMA_AtomIJNSA_4SM904GMMA27MMA_64x64x16_F32BF16BF16_SSILNSS_5MajorE1ELSU_1ELNSS_7ScaleInE1ELSV_1EEEEEENSA_6LayoutINSB_IJSE_SE_SE_EEENSB_IJNSC_ILi0EEES10_S10_EEEEENSB_IJNSA_10UnderscoreES13_S13_EEEEENS7_6detail26Sm90ImplicitGemmTileTraitsINSA_13SM90_TMA_LOADENSA_14ComposedLayoutINSA_7SwizzleILi3ELi4ELi3EEENSA_18smem_ptr_flag_bitsILi16EEENSY_INSB_IJNSB_IJSJ_SD_EEENSB_IJNSC_ILi8EEENSC_ILi4EEEEEENSB_IJSE_NSC_ILi18EEEEEEEEENSB_IJNSB_IJSE_NSC_ILi2048EEEEEENSB_IJSJ_NSC_ILi512EEEEEENSB_IJS10_NSC_ILi4096EEEEEEEEEEEEEvEENS17_INSA_30SM90_TMA_LOAD_IM2COL_MULTICASTENS19_IS1B_S1D_NSY_INSB_IJNSB_IJSJ_SE_EEES1H_S1J_EEENSB_IJNSB_IJSE_S10_EEES1O_NSB_IJS10_S1L_EEEEEEEEEEvEEEENS_8epilogue10collective6detail29Sm90TmaWarpSpecializedAdapterINS26_15DefaultEpilogueISO_NSB_IJlNSB_IJSE_llEEES10_EEES2B_NS25_6thread17LinearCombinationISO_Li1EffLNS2C_9ScaleType4KindE0ELNS_15FloatRoundStyleE2ESO_EENS_4gemm15EpilogueDefaultEEEEEvvEEEEvNT_6ParamsE,(.L_x_176 - _ZN7cutlass13device_kernelINS_4conv6kernel13ConvUniversalINS1_16ConvProblemShapeILNS1_8OperatorE2ELi2EEENS1_10collective14CollectiveConvINS1_46MainloopSm90TmaGmmaWarpSpecializedImplicitGemmILS5_2ELi18ELi2EN4cute5tupleIJNSA_1CILi2EEENSC_ILi1EEESE_EEENS1_36KernelImplicitTmaWarpSpecializedSm90ELi1EEENSB_IJNSC_ILi128EEENSB_IJNSC_ILi64EEEEEENSB_IJNSC_ILi32EEEEEEEEENS_10bfloat16_tESO_NSA_8TiledMMAINSA_8MMA_AtomIJNSA_4SM904GMMA27MMA_64x64x16_F32BF16BF16_SSILNSS_5MajorE1ELSU_1ELNSS_7ScaleInE1ELSV_1EEEEEENSA_6LayoutINSB_IJSE_SE_SE_EEENSB_IJNSC_ILi0EEES10_S10_EEEEENSB_IJNSA_10UnderscoreES13_S13_EEEEENS7_6detail26Sm90ImplicitGemmTileTraitsINSA_13SM90_TMA_LOADENSA_14ComposedLayoutINSA_7SwizzleILi3ELi4ELi3EEENSA_18smem_ptr_flag_bitsILi16EEENSY_INSB_IJNSB_IJSJ_SD_EEENSB_IJNSC_ILi8EEENSC_ILi4EEEEEENSB_IJSE_NSC_ILi18EEEEEEEEENSB_IJNSB_IJSE_NSC_ILi2048EEEEEENSB_IJSJ_NSC_ILi512EEEEEENSB_IJS10_NSC_ILi4096EEEEEEEEEEEEEvEENS17_INSA_30SM90_TMA_LOAD_IM2COL_MULTICASTENS19_IS1B_S1D_NSY_INSB_IJNSB_IJSJ_SE_EEES1H_S1J_EEENSB_IJNSB_IJSE_S10_EEES1O_NSB_IJS10_S1L_EEEEEEEEEEvEEEENS_8epilogue10collective6detail29Sm90TmaWarpSpecializedAdapterINS26_15DefaultEpilogueISO_NSB_IJlNSB_IJSE_llEEES10_EEES2B_NS25_6thread17LinearCombinationISO_Li1EffLNS2C_9ScaleType4KindE0ELNS_15FloatRoundStyleE2ESO_EENS_4gemm15EpilogueDefaultEEEEEvvEEEEvNT_6ParamsE)
        .other          _ZN7cutlass13device_kernelINS_4conv6kernel13ConvUniversalINS1_16ConvProblemShapeILNS1_8OperatorE2ELi2EEENS1_10collective14CollectiveConvINS1_46MainloopSm90TmaGmmaWarpSpecializedImplicitGemmILS5_2ELi18ELi2EN4cute5tupleIJNSA_1CILi2EEENSC_ILi1EEESE_EEENS1_36KernelImplicitTmaWarpSpecializedSm90ELi1EEENSB_IJNSC_ILi128EEENSB_IJNSC_ILi64EEEEEENSB_IJNSC_ILi32EEEEEEEEENS_10bfloat16_tESO_NSA_8TiledMMAINSA_8MMA_AtomIJNSA_4SM904GMMA27MMA_64x64x16_F32BF16BF16_SSILNSS_5MajorE1ELSU_1ELNSS_7ScaleInE1ELSV_1EEEEEENSA_6LayoutINSB_IJSE_SE_SE_EEENSB_IJNSC_ILi0EEES10_S10_EEEEENSB_IJNSA_10UnderscoreES13_S13_EEEEENS7_6detail26Sm90ImplicitGemmTileTraitsINSA_13SM90_TMA_LOADENSA_14ComposedLayoutINSA_7SwizzleILi3ELi4ELi3EEENSA_18smem_ptr_flag_bitsILi16EEENSY_INSB_IJNSB_IJSJ_SD_EEENSB_IJNSC_ILi8EEENSC_ILi4EEEEEENSB_IJSE_NSC_ILi18EEEEEEEEENSB_IJNSB_IJSE_NSC_ILi2048EEEEEENSB_IJSJ_NSC_ILi512EEEEEENSB_IJS10_NSC_ILi4096EEEEEEEEEEEEEvEENS17_INSA_30SM90_TMA_LOAD_IM2COL_MULTICASTENS19_IS1B_S1D_NSY_INSB_IJNSB_IJSJ_SE_EEES1H_S1J_EEENSB_IJNSB_IJSE_S10_EEES1O_NSB_IJS10_S1L_EEEEEEEEEEvEEEENS_8epilogue10collective6detail29Sm90TmaWarpSpecializedAdapterINS26_15DefaultEpilogueISO_NSB_IJlNSB_IJSE_llEEES10_EEES2B_NS25_6thread17LinearCombinationISO_Li1EffLNS2C_9ScaleType4KindE0ELNS_15FloatRoundStyleE2ESO_EENS_4gemm15EpilogueDefaultEEEEEvvEEEEvNT_6ParamsE,@"STO_CUDA_ENTRY STV_DEFAULT"
_ZN7cutlass13device_kernelINS_4conv6kernel13ConvUniversalINS1_16ConvProblemShapeILNS1_8OperatorE2ELi2EEENS1_10collective14CollectiveConvINS1_46MainloopSm90TmaGmmaWarpSpecializedImplicitGemmILS5_2ELi18ELi2EN4cute5tupleIJNSA_1CILi2EEENSC_ILi1EEESE_EEENS1_36KernelImplicitTmaWarpSpecializedSm90ELi1EEENSB_IJNSC_ILi128EEENSB_IJNSC_ILi64EEEEEENSB_IJNSC_ILi32EEEEEEEEENS_10bfloat16_tESO_NSA_8TiledMMAINSA_8MMA_AtomIJNSA_4SM904GMMA27MMA_64x64x16_F32BF16BF16_SSILNSS_5MajorE1ELSU_1ELNSS_7ScaleInE1ELSV_1EEEEEENSA_6LayoutINSB_IJSE_SE_SE_EEENSB_IJNSC_ILi0EEES10_S10_EEEEENSB_IJNSA_10UnderscoreES13_S13_EEEEENS7_6detail26Sm90ImplicitGemmTileTraitsINSA_13SM90_TMA_LOADENSA_14ComposedLayoutINSA_7SwizzleILi3ELi4ELi3EEENSA_18smem_ptr_flag_bitsILi16EEENSY_INSB_IJNSB_IJSJ_SD_EEENSB_IJNSC_ILi8EEENSC_ILi4EEEEEENSB_IJSE_NSC_ILi18EEEEEEEEENSB_IJNSB_IJSE_NSC_ILi2048EEEEEENSB_IJSJ_NSC_ILi512EEEEEENSB_IJS10_NSC_ILi4096EEEEEEEEEEEEEvEENS17_INSA_30SM90_TMA_LOAD_IM2COL_MULTICASTENS19_IS1B_S1D_NSY_INSB_IJNSB_IJSJ_SE_EEES1H_S1J_EEENSB_IJNSB_IJSE_S10_EEES1O_NSB_IJS10_S1L_EEEEEEEEEEvEEEENS_8epilogue10collective6detail29Sm90TmaWarpSpecializedAdapterINS26_15DefaultEpilogueISO_NSB_IJlNSB_IJSE_llEEES10_EEES2B_NS25_6thread17LinearCombinationISO_Li1EffLNS2C_9ScaleType4KindE0ELNS_15FloatRoundStyleE2ESO_EENS_4gemm15EpilogueDefaultEEEEEvvEEEEvNT_6ParamsE:
[----:B------:R-:W-:Y:S01]  /*0000*/  LDC R1, c[0x0][0x28] ;  /* 0x00000a00ff017b82 */ /* 0x000fe20000000800 */
[----:B------:R-:W0:Y:S01]  /*0010*/  S2R R11, SR_TID.X ;  /* 0x00000000000b7919 */ /* 0x000e220000002100 */
[----:B------:R-:W-:Y:S01]  /*0020*/  ELECT P0, URZ, PT ;  /* 0x00000000003f782f */ /* 0x000fe20003800000 */
[----:B------:R-:W-:Y:S01]  /*0030*/  BSSY B0, `(.L_x_0) ;  /* 0x0000010000007945 */ /* 0x000fe20003800000 */
[----:B------:R-:W1:Y:S01]  /*0040*/  S2R R12, SR_CTAID.X ;  /* 0x00000000000c7919 */ /* 0x000e620000002500 */
[--C-:B0-----:R-:W-:Y:S02]  /*0050*/  SHF.R.U32.HI R0, RZ, 0x5, R11.reuse ;  /* 0x00000005ff007819 */ /* 0x101fe4000001160b */
[----:B------:R-:W-:-:S03]  /*0060*/  SHF.R.U32.HI R2, RZ, 0x7, R11 ;  /* 0x00000007ff027819 */ /* 0x000fc6000001160b */
[----:B------:R-:W0:Y:S04]  /*0070*/  SHFL.IDX PT, R3, R0, RZ, 0x1f ;  /* 0x00001fff00037589 */ /* 0x000e2800000e0000 */
[----:B------:R2:W3:Y:S01]  /*0080*/  SHFL.IDX PT, R9, R2, RZ, 0x1f ;  /* 0x00001fff02097589 */ /* 0x0004e200000e0000 */
[----:B0-----:R-:W-:-:S13]  /*0090*/  ISETP.NE.OR P0, PT, R3, RZ, !P0 ;  /* 0x000000ff0300720c */ /* 0x001fda0004705670 */
[----:B-123--:R-:W-:Y:S05]  /*00a0*/  @P0 BRA `(.L_x_1) ;  /* 0x0000000000200947 */ /* 0x00efea0003800000 */
[----:B------:R-:W-:Y:S02]  /*00b0*/  ULDC.64 UR4, c[0x0][0x198] ;  /* 0x0000660000047ab9 */ /* 0x000fe40000000a00 */
[----:B------:R-:W-:Y:S02]  /*00c0*/  UIADD3 UR6, UP0, UR4, 0xf0, URZ ;  /* 0x000000f004067890 */ /* 0x000fe4000ff1e03f */
[----:B------:R-:W-:Y:S02]  /*00d0*/  UIADD3 UR4, UP1, UR4, 0x1f0, URZ ;  /* 0x000001f004047890 */ /* 0x000fe4000ff3e03f */
[----:B------:R-:W-:Y:S02]  /*00e0*/  UIADD3.X UR7, URZ, UR5, URZ, UP0, !UPT ;  /* 0x000000053f077290 */ /* 0x000fe400087fe43f */
[----:B------:R-:W-:-:S07]  /*00f0*/  UIADD3.X UR5, URZ, UR5, URZ, UP1, !UPT ;  /* 0x000000053f057290 */ /* 0x000fce0008ffe43f */
[----:B------:R0:W-:Y:S02]  /*0100*/  UTMACCTL.PF [UR6] ;  /* 0x00000000060079b9 */ /* 0x0001e40008040000 */
[----:B------:R0:W-:Y:S02]  /*0110*/  UTMACCTL.PF [UR4] ;  /* 0x00000000040079b9 */ /* 0x0001e40008040000 */
[----:B0-----:R-:W-:Y:S01]  /*0120*/  NOP ;  /* 0x0000000000007918 */ /* 0x001fe20000000000 */
.L_x_1:
[----:B------:R-:W-:Y:S05]  /*0130*/  BSYNC B0 ;  /* 0x0000000000007941 */ /* 0x000fea0003800000 */
.L_x_0:
[----:B------:R-:W0:Y:S01]  /*0140*/  SHFL.IDX PT, R0, R0, RZ, 0x1f ;  /* 0x00001fff00007589 */ /* 0x000e2200000e0000 */
[----:B------:R-:W-:Y:S02]  /*0150*/  SHF.R.S32.HI R2, RZ, 0x1f, R11 ;  /* 0x0000001fff027819 */ /* 0x000fe4000001140b */
[----:B------:R-:W-:Y:S01]  /*0160*/  I2FP.F32.U32 R6, R12 ;  /* 0x0000000c00067245 */ /* 0x000fe20000201000 */
[----:B------:R-:W1:Y:S01]  /*0170*/  S2R R14, SR_CTAID.Y ;  /* 0x00000000000e7919 */ /* 0x000e620000002600 */
[----:B------:R-:W-:-:S04]  /*0180*/  LEA.HI R2, R2, R11, RZ, 0x7 ;  /* 0x0000000b02027211 */ /* 0x000fc800078f38ff */
[----:B------:R-:W-:-:S05]  /*0190*/  LOP3.LUT R2, R2, 0xffffff80, RZ, 0xc0, !PT ;  /* 0xffffff8002027812 */ /* 0x000fca00078ec0ff */
[----:B------:R-:W-:-:S05]  /*01a0*/  IMAD.IADD R13, R11, 0x1, -R2 ;  /* 0x000000010b0d7824 */ /* 0x000fca00078e0a02 */
[----:B------:R-:W-:-:S04]  /*01b0*/  SHF.R.S32.HI R2, RZ, 0x1f, R13 ;  /* 0x0000001fff027819 */ /* 0x000fc8000001140d */
[----:B------:R-:W-:Y:S02]  /*01c0*/  LEA.HI R2, R2, R13, RZ, 0x3 ;  /* 0x0000000d02027211 */ /* 0x000fe400078f18ff */
[----:B0-----:R-:W-:Y:S02]  /*01d0*/  ISETP.NE.AND P0, PT, R0, RZ, PT ;  /* 0x000000ff0000720c */ /* 0x001fe40003f05270 */
[--C-:B------:R-:W-:Y:S02]  /*01e0*/  SHF.R.S32.HI R4, RZ, 0x3, R2.reuse ;  /* 0x00000003ff047819 */ /* 0x100fe40000011402 */
[----:B------:R-:W-:Y:S02]  /*01f0*/  SHF.R.S32.HI R5, RZ, 0x1f, R2 ;  /* 0x0000001fff057819 */ /* 0x000fe40000011402 */
[----:B------:R-:W-:-:S07]  /*0200*/  SHF.R.S32.HI R7, RZ, 0x1f, R0 ;  /* 0x0000001fff077819 */ /* 0x000fce0000011400 */
[----:B-1----:R-:W-:Y:S05]  /*0210*/  @P0 BRA `(.L_x_2) ;  /* 0x0000000000d40947 */ /* 0x002fea0003800000 */
[----:B------:R-:W-:Y:S01]  /*0220*/  ELECT P0, URZ, PT ;  /* 0x00000000003f782f */ /* 0x000fe20003800000 */
[----:B------:R-:W-:-:S12]  /*0230*/  BSSY B0, `(.L_x_2) ;  /* 0x0000033000007945 */ /* 0x000fd80003800000 */
[----:B------:R-:W-:Y:S05]  /*0240*/  @!P0 BRA `(.L_x_3) ;  /* 0x0000000000c48947 */ /* 0x000fea0003800000 */
[----:B------:R-:W0:Y:S01]  /*0250*/  S2UR UR8, SR_CgaCtaId ;  /* 0x00000000000879c3 */ /* 0x000e220000008800 */
[----:B------:R-:W-:Y:S01]  /*0260*/  UMOV UR4, 0x400 ;  /* 0x0000040000047882 */ /* 0x000fe20000000000 */
[----:B------:R-:W-:Y:S01]  /*0270*/  UMOV UR5, 0x1 ;  /* 0x0000000100057882 */ /* 0x000fe20000000000 */
[----:B------:R-:W-:Y:S02]  /*0280*/  UMOV UR6, 0x2 ;  /* 0x0000000200067882 */ /* 0x000fe40000000000 */
[----:B------:R-:W-:-:S04]  /*0290*/  UIADD3 UR6, -UR6, 0x100000, URZ ;  /* 0x0010000006067890 */ /* 0x000fc8000fffe13f */
[----:B------:R-:W-:Y:S02]  /*02a0*/  USHF.L.U32 UR7, UR6, 0xb, URZ ;  /* 0x0000000b06077899 */ /* 0x000fe4000800063f */
[----:B------:R-:W-:Y:S02]  /*02b0*/  USHF.L.U32 UR6, UR6, 0x1, URZ ;  /* 0x0000000106067899 */ /* 0x000fe4000800063f */
[----:B0-----:R-:W-:Y:S02]  /*02c0*/  ULEA UR8, UR8, UR4, 0x18 ;  /* 0x0000000408087291 */ /* 0x001fe4000f8ec03f */
[----:B------:R-:W-:-:S04]  /*02d0*/  UIADD3 UR4, -UR5, 0x100000, URZ ;  /* 0x0010000005047890 */ /* 0x000fc8000fffe13f */
[----:B------:R-:W-:Y:S02]  /*02e0*/  USHF.L.U32 UR5, UR4, 0xb, URZ ;  /* 0x0000000b04057899 */ /* 0x000fe4000800063f */
[----:B------:R-:W-:Y:S01]  /*02f0*/  USHF.L.U32 UR4, UR4, 0x1, URZ ;  /* 0x0000000104047899 */ /* 0x000fe2000800063f */
[----:B------:R-:W0:Y:S11]  /*0300*/  FENCE.VIEW.ASYNC.S ;  /* 0x00000000000073c6 */ /* 0x000e360000000000 */
[----:B0-----:R0:W1:Y:S01]  /*0310*/  SYNCS.EXCH.64 URZ, [UR8+0x36000], UR4 ;  /* 0x03600004083f75b2 */ /* 0x0010620008000100 */
[----:B------:R0:W2:Y:S01]  /*0320*/  SYNCS.EXCH.64 URZ, [UR8+0x36090], UR6 ;  /* 0x03609006083f75b2 */ /* 0x0000a20008000100 */
[----:B------:R0:W3:Y:S01]  /*0330*/  SYNCS.EXCH.64 URZ, [UR8+0x36008], UR4 ;  /* 0x03600804083f75b2 */ /* 0x0000e20008000100 */
[----:B------:R0:W4:Y:S01]  /*0340*/  SYNCS.EXCH.64 URZ, [UR8+0x36098], UR6 ;  /* 0x03609806083f75b2 */ /* 0x0001220008000100 */
[----:B------:R0:W0:Y:S01]  /*0350*/  SYNCS.EXCH.64 URZ, [UR8+0x36010], UR4 ;  /* 0x03601004083f75b2 */ /* 0x0000220008000100 */
        /* <DEDUP_REMOVED lines=31> */
[----:B-1234-:R-:W-:Y:S01]  /*0550*/  NOP ;  /* 0x0000000000007918 */ /* 0x01efe20000000000 */
.L_x_3:
[----:B0-----:R-:W-:Y:S05]  /*0560*/  BSYNC B0 ;  /* 0x0000000000007941 */ /* 0x001fea0003800000 */
.L_x_2:
[----:B------:R-:W-:Y:S01]  /*0570*/  ULDC UR4, c[0x0][0x150] ;  /* 0x0000540000047ab9 */ /* 0x000fe20000000800 */
[----:B------:R-:W-:Y:S01]  /*0580*/  LEA.HI R5, R5, R4, RZ, 0x2 ;  /* 0x0000000405057211 */ /* 0x000fe200078f10ff */
[----:B------:R-:W-:Y:S01]  /*0590*/  FMUL R6, R6, UR4 ;  /* 0x0000000406067c20 */ /* 0x000fe20008400000 */
[----:B------:R-:W-:Y:S01]  /*05a0*/  LEA.HI R7, R7, R0, RZ, 0x2 ;  /* 0x0000000007077211 */ /* 0x000fe200078f10ff */
[----:B------:R-:W-:Y:S01]  /*05b0*/  ULDC UR4, c[0x0][0x154] ;  /* 0x0000550000047ab9 */ /* 0x000fe20000000800 */
[----:B------:R-:W-:Y:S01]  /*05c0*/  LOP3.LUT R5, R5, 0xfffffffc, RZ, 0xc0, !PT ;  /* 0xfffffffc05057812 */ /* 0x000fe200078ec0ff */
[----:B------:R-:W0:Y:S01]  /*05d0*/  LDC R10, c[0x0][0x140] ;  /* 0x00005000ff0a7b82 */ /* 0x000e220000000800 */
[----:B------:R-:W-:Y:S01]  /*05e0*/  LOP3.LUT R7, R7, 0x3ffffffc, RZ, 0xc0, !PT ;  /* 0x3ffffffc07077812 */ /* 0x000fe200078ec0ff */
[----:B------:R-:W1:Y:S01]  /*05f0*/  F2I.U32.TRUNC.NTZ R6, R6 ;  /* 0x0000000600067305 */ /* 0x000e62000020f000 */
[----:B------:R-:W-:Y:S01]  /*0600*/  I2FP.F32.U32 R2, R14 ;  /* 0x0000000e00027245 */ /* 0x000fe20000201000 */
[----:B------:R-:W-:Y:S01]  /*0610*/  IMAD.IADD R5, R4, 0x1, -R5 ;  /* 0x0000000104057824 */ /* 0x000fe200078e0a05 */
[----:B------:R-:W-:Y:S01]  /*0620*/  LOP3.LUT P0, RZ, R13, 0x7, RZ, 0xc0, !PT ;  /* 0x000000070dff7812 */ /* 0x000fe2000780c0ff */
[----:B------:R-:W-:Y:S01]  /*0630*/  IMAD.IADD R0, R0, 0x1, -R7 ;  /* 0x0000000100007824 */ /* 0x000fe200078e0a07 */
[----:B------:R-:W-:Y:S01]  /*0640*/  ISETP.NE.AND P3, PT, R9, 0x1, PT ;  /* 0x000000010900780c */ /* 0x000fe20003f65270 */
[----:B------:R-:W-:Y:S01]  /*0650*/  FMUL R8, R2, UR4 ;  /* 0x0000000402087c20 */ /* 0x000fe20008400000 */
[----:B------:R-:W-:Y:S01]  /*0660*/  ULDC UR4, c[0x0][0x144] ;  /* 0x0000510000047ab9 */ /* 0x000fe20000000800 */
[----:B------:R-:W-:Y:S01]  /*0670*/  IMAD R5, R0, 0x4, R5 ;  /* 0x0000000400057824 */ /* 0x000fe200078e0205 */
[----:B------:R-:W-:Y:S01]  /*0680*/  NOP ;  /* 0x0000000000007918 */ /* 0x000fe20000000000 */
[----:B------:R-:W-:-:S02]  /*0690*/  NOP ;  /* 0x0000000000007918 */ /* 0x000fc40000000000 */
[----:B------:R-:W2:Y:S01]  /*06a0*/  F2I.U32.TRUNC.NTZ R8, R8 ;  /* 0x0000000800087305 */ /* 0x000ea2000020f000 */
[C---:B------:R-:W-:Y:S01]  /*06b0*/  LEA.HI R0, R5.reuse, R5, RZ, 0x1 ;  /* 0x0000000505007211 */ /* 0x040fe200078f08ff */
[C---:B------:R-:W-:Y:S02]  /*06c0*/  IMAD.SHL.U32 R2, R5.reuse, 0x4, RZ ;  /* 0x0000000405027824 */ /* 0x040fe400078e00ff */
[----:B-1----:R-:W-:Y:S01]  /*06d0*/  IMAD.MOV R7, RZ, RZ, -R6 ;  /* 0x000000ffff077224 */ /* 0x002fe200078e0a06 */
[----:B------:R-:W-:Y:S02]  /*06e0*/  LOP3.LUT R0, R0, 0xfffffffe, RZ, 0xc0, !PT ;  /* 0xfffffffe00007812 */ /* 0x000fe400078ec0ff */
[----:B------:R-:W-:Y:S01]  /*06f0*/  LOP3.LUT R2, R5, 0xc, R2, 0x78, !PT ;  /* 0x0000000c05027812 */ /* 0x000fe200078e7802 */
[----:B------:R-:W-:Y:S01]  /*0700*/  IMAD R7, R7, UR4, R12 ;  /* 0x0000000407077c24 */ /* 0x000fe2000f8e020c */
[----:B------:R-:W-:Y:S01]  /*0710*/  ULDC UR4, c[0x0][0x148] ;  /* 0x0000520000047ab9 */ /* 0x000fe20000000800 */
[----:B------:R-:W-:Y:S01]  /*0720*/  IMAD.IADD R0, R5, 0x1, -R0 ;  /* 0x0000000105007824 */ /* 0x000fe200078e0a00 */
[----:B0-----:R-:W-:-:S02]  /*0730*/  ISETP.EQ.U32.AND P1, PT, R10, 0x1, PT ;  /* 0x000000010a00780c */ /* 0x001fc40003f22070 */
[----:B------:R-:W-:Y:S02]  /*0740*/  ISETP.LT.U32.AND P0, PT, R2, 0x2, !P0 ;  /* 0x000000020200780c */ /* 0x000fe40004701070 */
[----:B------:R-:W-:Y:S01]  /*0750*/  ISETP.NE.AND P4, PT, R0, R7, PT ;  /* 0x000000070000720c */ /* 0x000fe20003f85270 */
[----:B--2---:R-:W-:Y:S01]  /*0760*/  IMAD.MOV R5, RZ, RZ, -R8 ;  /* 0x000000ffff057224 */ /* 0x004fe200078e0a08 */
[----:B------:R-:W-:-:S03]  /*0770*/  SHF.R.S32.HI R0, RZ, 0x1f, R3 ;  /* 0x0000001fff007819 */ /* 0x000fc60000011403 */
[----:B------:R-:W-:Y:S01]  /*0780*/  IMAD R5, R5, UR4, R14 ;  /* 0x0000000405057c24 */ /* 0x000fe2000f8e020e */
[----:B------:R-:W-:-:S04]  /*0790*/  LEA.HI R0, R0, R3, RZ, 0x2 ;  /* 0x0000000300007211 */ /* 0x000fc800078f10ff */
[----:B------:R-:W-:-:S03]  /*07a0*/  LOP3.LUT R0, R0, 0xfffffffc, RZ, 0xc0, !PT ;  /* 0xfffffffc00007812 */ /* 0x000fc600078ec0ff */
[----:B------:R-:W-:Y:S02]  /*07b0*/  @P4 LEA.HI R4, R2, R2, RZ, 0x1 ;  /* 0x0000000202044211 */ /* 0x000fe400078f08ff */
[----:B------:R-:W-:Y:S02]  /*07c0*/  IMAD.IADD R8, R3, 0x1, -R0 ;  /* 0x0000000103087824 */ /* 0x000fe400078e0a00 */
[----:B------:R-:W-:-:S03]  /*07d0*/  @P4 SHF.R.S32.HI R4, RZ, 0x1, R4 ;  /* 0x00000001ff044819 */ /* 0x000fc60000011404 */
[----:B------:R-:W-:Y:S02]  /*07e0*/  LOP3.LUT P2, RZ, R9, R8, RZ, 0xfc, !PT ;  /* 0x0000000809ff7212 */ /* 0x000fe4000784fcff */
[----:B------:R-:W-:Y:S01]  /*07f0*/  @P4 ISETP.NE.AND P5, PT, R4, R5, PT ;  /* 0x000000050400420c */ /* 0x000fe20003fa5270 */
[----:B------:R-:W-:Y:S01]  /*0800*/  IMAD.MOV.U32 R4, RZ, RZ, 0x1 ;  /* 0x00000001ff047424 */ /* 0x000fe200078e00ff */
[----:B------:R-:W-:Y:S02]  /*0810*/  SEL R3, RZ, 0x1, P2 ;  /* 0x00000001ff037807 */ /* 0x000fe40001000000 */
[----:B------:R-:W-:Y:S02]  /*0820*/  SEL R5, RZ, 0x1, !P0 ;  /* 0x00000001ff057807 */ /* 0x000fe40004000000 */
[----:B------:R-:W-:Y:S02]  /*0830*/  @P4 SEL R4, RZ, 0x1, P5 ;  /* 0x00000001ff044807 */ /* 0x000fe40002800000 */
[----:B------:R-:W-:-:S02]  /*0840*/  SEL R3, R3, 0x2, P3 ;  /* 0x0000000203037807 */ /* 0x000fc40001800000 */
[----:B------:R-:W-:Y:S01]  /*0850*/  LOP3.LUT R4, R4, R5, RZ, 0xc0, !PT ;  /* 0x0000000504047212 */ /* 0x000fe200078ec0ff */
[----:B------:R-:W-:Y:S06]  /*0860*/  @!P1 BRA `(.L_x_4) ;  /* 0x0000000000089947 */ /* 0x000fec0003800000 */
[----:B------:R-:W-:Y:S01]  /*0870*/  UCGABAR_ARV ;  /* 0x00000000000079c7 */ /* 0x000fe20008000000 */
[----:B------:R-:W-:Y:S05]  /*0880*/  BRA `(.L_x_5) ;  /* 0x0000000000047947 */ /* 0x000fea0003800000 */
.L_x_4:
[----:B------:R-:W-:Y:S01]  /*0890*/  NOP ;  /* 0x0000000000007918 */ /* 0x000fe20000000000 */
.L_x_5:
[----:B------:R-:W-:Y:S01]  /*08a0*/  ULDC.64 UR4, c[0x0][0x598] ;  /* 0x0001660000047ab9 */ /* 0x000fe20000000a00 */
[----:B------:R-:W-:Y:S01]  /*08b0*/  ULDC.64 UR12, c[0x0][0x208] ;  /* 0x00008200000c7ab9 */ /* 0x000fe20000000a00 */
[----:B------:R-:W-:-:S04]  /*08c0*/  ISETP.NE.U32.AND P0, PT, RZ, UR4, PT ;  /* 0x00000004ff007c0c */ /* 0x000fc8000bf05070 */
[----:B------:R-:W-:-:S13]  /*08d0*/  ISETP.NE.AND.EX P0, PT, RZ, UR5, PT, P0 ;  /* 0x00000005ff007c0c */ /* 0x000fda000bf05300 */
[----:B------:R-:W-:Y:S05]  /*08e0*/  @!P0 BRA `(.L_x_6) ;  /* 0x00000000001c8947 */ /* 0x000fea0003800000 */
[----:B------:R-:W0:Y:S02]  /*08f0*/  LDC.64 R6, c[0x0][0x598] ;  /* 0x00016600ff067b82 */ /* 0x000e240000000a00 */
[----:B0-----:R-:W2:Y:S02]  /*0900*/  LDG.E.64 R6, desc[UR12][R6.64] ;  /* 0x0000000c06067981 */ /* 0x001ea4000c1e1b00 */
[----:B--2---:R-:W-:-:S04]  /*0910*/  ISETP.NE.U32.AND P0, PT, R6, RZ, PT ;  /* 0x000000ff0600720c */ /* 0x004fc80003f05070 */
[----:B------:R-:W-:-:S13]  /*0920*/  ISETP.NE.AND.EX P0, PT, R7, RZ, PT, P0 ;  /* 0x000000ff0700720c */ /* 0x000fda0003f05300 */
[----:B------:R-:W-:Y:S05]  /*0930*/  @!P0 BRA `(.L_x_6) ;  /* 0x0000000000088947 */ /* 0x000fea0003800000 */
[----:B------:R0:W5:Y:S01]  /*0940*/  LD.E R0, desc[UR12][R6.64] ;  /* 0x0000000c06007980 */ /* 0x000162000c101900 */
[----:B------:R-:W-:Y:S05]  /*0950*/  BRA `(.L_x_7) ;  /* 0x0000000000207947 */ /* 0x000fea0003800000 */
.L_x_6:
[----:B------:R-:W-:Y:S02]  /*0960*/  ULDC.64 UR4, c[0x0][0x588] ;  /* 0x0001620000047ab9 */ /* 0x000fe40000000a00 */
[----:B------:R-:W-:-:S04]  /*0970*/  ISETP.NE.U32.AND P0, PT, RZ, UR4, PT ;  /* 0x00000004ff007c0c */ /* 0x000fc8000bf05070 */
[----:B------:R-:W-:-:S13]  /*0980*/  ISETP.NE.AND.EX P0, PT, RZ, UR5, PT, P0 ;  /* 0x00000005ff007c0c */ /* 0x000fda000bf05300 */
[----:B------:R-:W-:Y:S05]  /*0990*/  @!P0 BRA `(.L_x_8) ;  /* 0x00000000000c8947 */ /* 0x000fea0003800000 */
[----:B------:R-:W0:Y:S02]  /*09a0*/  LDC.64 R6, c[0x0][0x588] ;  /* 0x00016200ff067b82 */ /* 0x000e240000000a00 */
[----:B0-----:R1:W5:Y:S01]  /*09b0*/  LDG.E R0, desc[UR12][R6.64] ;  /* 0x0000000c06007981 */ /* 0x001362000c1e1900 */
[----:B------:R-:W-:Y:S05]  /*09c0*/  BRA `(.L_x_7) ;  /* 0x0000000000047947 */ /* 0x000fea0003800000 */
.L_x_8:
[----:B------:R-:W2:Y:S02]  /*09d0*/  LDC R0, c[0x0][0x580] ;  /* 0x00016000ff007b82 */ /* 0x000ea40000000800 */
.L_x_7:
[----:B------:R-:W-:Y:S02]  /*09e0*/  ULDC.64 UR4, c[0x0][0x5a0] ;  /* 0x0001680000047ab9 */ /* 0x000fe40000000a00 */
[----:B------:R-:W-:-:S04]  /*09f0*/  ISETP.NE.U32.AND P0, PT, RZ, UR4, PT ;  /* 0x00000004ff007c0c */ /* 0x000fc8000bf05070 */
[----:B------:R-:W-:-:S13]  /*0a00*/  ISETP.NE.AND.EX P0, PT, RZ, UR5, PT, P0 ;  /* 0x00000005ff007c0c */ /* 0x000fda000bf05300 */
[----:B------:R-:W-:Y:S05]  /*0a10*/  @!P0 BRA `(.L_x_9) ;  /* 0x00000000001c8947 */ /* 0x000fea0003800000 */
[----:B01----:R-:W0:Y:S02]  /*0a20*/  LDC.64 R6, c[0x0][0x5a0] ;  /* 0x00016800ff067b82 */ /* 0x003e240000000a00 */
[----:B0-----:R-:W3:Y:S02]  /*0a30*/  LDG.E.64 R6, desc[UR12][R6.64] ;  /* 0x0000000c06067981 */ /* 0x001ee4000c1e1b00 */
[----:B---3--:R-:W-:-:S04]  /*0a40*/  ISETP.NE.U32.AND P0, PT, R6, RZ, PT ;  /* 0x000000ff0600720c */ /* 0x008fc80003f05070 */
[----:B------:R-:W-:-:S13]  /*0a50*/  ISETP.NE.AND.EX P0, PT, R7, RZ, PT, P0 ;  /* 0x000000ff0700720c */ /* 0x000fda0003f05300 */
[----:B------:R-:W-:Y:S05]  /*0a60*/  @!P0 BRA `(.L_x_9) ;  /* 0x0000000000088947 */ /* 0x000fea0003800000 */
[----:B------:R0:W5:Y:S01]  /*0a70*/  LD.E R18, desc[UR12][R6.64] ;  /* 0x0000000c06127980 */ /* 0x000162000c101900 */
[----:B------:R-:W-:Y:S05]  /*0a80*/  BRA `(.L_x_10) ;  /* 0x0000000000207947 */ /* 0x000fea0003800000 */
.L_x_9:
[----:B------:R-:W-:Y:S02]  /*0a90*/  ULDC.64 UR4, c[0x0][0x590] ;  /* 0x0001640000047ab9 */ /* 0x000fe40000000a00 */
[----:B------:R-:W-:-:S04]  /*0aa0*/  ISETP.NE.U32.AND P0, PT, RZ, UR4, PT ;  /* 0x00000004ff007c0c */ /* 0x000fc8000bf05070 */
[----:B------:R-:W-:-:S13]  /*0ab0*/  ISETP.NE.AND.EX P0, PT, RZ, UR5, PT, P0 ;  /* 0x00000005ff007c0c */ /* 0x000fda000bf05300 */
[----:B------:R-:W-:Y:S05]  /*0ac0*/  @!P0 BRA `(.L_x_11) ;  /* 0x00000000000c8947 */ /* 0x000fea0003800000 */
[----:B------:R-:W3:Y:S02]  /*0ad0*/  LDC.64 R18, c[0x0][0x590] ;  /* 0x00016400ff127b82 */ /* 0x000ee40000000a00 */
[----:B---3--:R3:W5:Y:S01]  /*0ae0*/  LDG.E R18, desc[UR12][R18.64] ;  /* 0x0000000c12127981 */ /* 0x008762000c1e1900 */
[----:B------:R-:W-:Y:S05]  /*0af0*/  BRA `(.L_x_10) ;  /* 0x0000000000047947 */ /* 0x000fea0003800000 */
.L_x_11:
[----:B------:R-:W4:Y:S02]  /*0b00*/  LDC R18, c[0x0][0x584] ;  /* 0x00016100ff127b82 */ /* 0x000f240000000800 */
.L_x_10:
[----:B------:R-:W1:Y:S01]  /*0b10*/  LDC R5, c[0x0][0x4c0] ;  /* 0x00013000ff057b82 */ /* 0x000e620000000800 */
[----:B------:R-:W-:-:S07]  /*0b20*/  IABS R16, R14 ;  /* 0x0000000e00107213 */ /* 0x000fce0000000000 */
[----:B------:R-:W2:Y:S01]  /*0b30*/  LDC R21, c[0x0][0x4c4] ;  /* 0x00013100ff157b82 */ /* 0x000ea20000000800 */
[----:B-1----:R-:W-:-:S05]  /*0b40*/  VIADD R5, R5, 0x3f ;  /* 0x0000003f05057836 */ /* 0x002fca0000000000 */
[----:B0-----:R-:W-:Y:S02]  /*0b50*/  SHF.R.S32.HI R6, RZ, 0x1f, R5 ;  /* 0x0000001fff067819 */ /* 0x001fe40000011405 */
[----:B--2---:R-:W-:Y:S02]  /*0b60*/  IABS R20, R21 ;  /* 0x0000001500147213 */ /* 0x004fe40000000000 */
[----:B------:R-:W-:-:S04]  /*0b70*/  LEA.HI R6, R6, R5, RZ, 0x6 ;  /* 0x0000000506067211 */ /* 0x000fc800078f30ff */
[----:B------:R-:W-:-:S04]  /*0b80*/  SHF.R.S32.HI R95, RZ, 0x6, R6 ;  /* 0x00000006ff5f7819 */ /* 0x000fc80000011406 */
[-C--:B------:R-:W-:Y:S02]  /*0b90*/  IABS R15, R95.reuse ;  /* 0x0000005f000f7213 */ /* 0x080fe40000000000 */
[----:B---3--:R-:W-:Y:S02]  /*0ba0*/  IABS R19, R95 ;  /* 0x0000005f00137213 */ /* 0x008fe40000000000 */
[----:B------:R-:W0:Y:S08]  /*0bb0*/  I2F.RP R5, R15 ;  /* 0x0000000f00057306 */ /* 0x000e300000209400 */
[----:B0-----:R-:W0:Y:S02]  /*0bc0*/  MUFU.RCP R5, R5 ;  /* 0x0000000500057308 */ /* 0x001e240000001000 */
[----:B0-----:R-:W-:-:S06]  /*0bd0*/  VIADD R6, R5, 0xffffffe ;  /* 0x0ffffffe05067836 */ /* 0x001fcc0000000000 */
[----:B------:R0:W1:Y:S02]  /*0be0*/  F2I.FTZ.U32.TRUNC.NTZ R7, R6 ;  /* 0x0000000600077305 */ /* 0x000064000021f000 */
[----:B0-----:R-:W-:Y:S02]  /*0bf0*/  IMAD.MOV.U32 R6, RZ, RZ, RZ ;  /* 0x000000ffff067224 */ /* 0x001fe400078e00ff */
[----:B-1----:R-:W-:-:S04]  /*0c00*/  IMAD.MOV R10, RZ, RZ, -R7 ;  /* 0x000000ffff0a7224 */ /* 0x002fc800078e0a07 */
[----:B------:R-:W-:Y:S02]  /*0c10*/  IMAD R17, R10, R15, RZ ;  /* 0x0000000f0a117224 */ /* 0x000fe400078e02ff */
[----:B------:R-:W0:Y:S02]  /*0c20*/  I2F.RP R10, R20 ;  /* 0x00000014000a7306 */ /* 0x000e240000209400 */
[----:B------:R-:W-:-:S04]  /*0c30*/  IMAD.HI.U32 R7, R7, R17, R6 ;  /* 0x0000001107077227 */ /* 0x000fc800078e0006 */
[----:B------:R-:W-:Y:S02]  /*0c40*/  IMAD.MOV.U32 R6, RZ, RZ, R16 ;  /* 0x000000ffff067224 */ /* 0x000fe400078e0010 */
[----:B------:R-:W-:Y:S02]  /*0c50*/  IMAD.MOV R16, RZ, RZ, -R19 ;  /* 0x000000ffff107224 */ /* 0x000fe400078e0a13 */
[----:B------:R-:W-:-:S04]  /*0c60*/  IMAD.HI.U32 R5, R7, R6, RZ ;  /* 0x0000000607057227 */ /* 0x000fc800078e00ff */
[----:B------:R-:W-:Y:S01]  /*0c70*/  IMAD R6, R5, R16, R6 ;  /* 0x0000001005067224 */ /* 0x000fe200078e0206 */
[----:B0-----:R-:W0:Y:S04]  /*0c80*/  MUFU.RCP R10, R10 ;  /* 0x0000000a000a7308 */ /* 0x001e280000001000 */
[----:B------:R-:W-:-:S13]  /*0c90*/  ISETP.GT.U32.AND P2, PT, R15, R6, PT ;  /* 0x000000060f00720c */ /* 0x000fda0003f44070 */
[----:B------:R-:W-:Y:S02]  /*0ca0*/  @!P2 IMAD.IADD R6, R6, 0x1, -R15 ;  /* 0x000000010606a824 */ /* 0x000fe400078e0a0f */
[----:B0-----:R-:W-:Y:S02]  /*0cb0*/  VIADD R7, R10, 0xffffffe ;  /* 0x0ffffffe0a077836 */ /* 0x001fe40000000000 */
[----:B------:R-:W-:Y:S01]  /*0cc0*/  @!P2 VIADD R5, R5, 0x1 ;  /* 0x000000010505a836 */ /* 0x000fe20000000000 */
[----:B------:R-:W-:Y:S02]  /*0cd0*/  ISETP.GE.U32.AND P0, PT, R6, R15, PT ;  /* 0x0000000f0600720c */ /* 0x000fe40003f06070 */
[----:B------:R-:W-:Y:S01]  /*0ce0*/  LOP3.LUT R6, R14, R95, RZ, 0x3c, !PT ;  /* 0x0000005f0e067212 */ /* 0x000fe200078e3cff */
[----:B------:R-:W0:Y:S01]  /*0cf0*/  F2I.FTZ.U32.TRUNC.NTZ R7, R7 ;  /* 0x0000000700077305 */ /* 0x000e22000021f000 */
[----:B------:R-:W-:Y:S02]  /*0d00*/  ISETP.NE.AND P2, PT, R95, RZ, PT ;  /* 0x000000ff5f00720c */ /* 0x000fe40003f45270 */
[----:B------:R-:W-:Y:S01]  /*0d10*/  ISETP.GE.AND P3, PT, R6, RZ, PT ;  /* 0x000000ff0600720c */ /* 0x000fe20003f66270 */
[----:B------:R-:W-:-:S06]  /*0d20*/  IMAD.MOV.U32 R6, RZ, RZ, RZ ;  /* 0x000000ffff067224 */ /* 0x000fcc00078e00ff */
[----:B------:R-:W-:-:S04]  /*0d30*/  @P0 VIADD R5, R5, 0x1 ;  /* 0x0000000105050836 */ /* 0x000fc80000000000 */
[----:B------:R-:W-:Y:S02]  /*0d40*/  IMAD.MOV.U32 R10, RZ, RZ, R5 ;  /* 0x000000ffff0a7224 */ /* 0x000fe400078e0005 */
[----:B0-----:R-:W-:Y:S02]  /*0d50*/  IMAD.MOV R5, RZ, RZ, -R7 ;  /* 0x000000ffff057224 */ /* 0x001fe400078e0a07 */
[----:B------:R-:W-:Y:S01]  /*0d60*/  @!P3 IMAD.MOV R10, RZ, RZ, -R10 ;  /* 0x000000ffff0ab224 */ /* 0x000fe200078e0a0a */
[----:B------:R-:W-:Y:S01]  /*0d70*/  @!P2 LOP3.LUT R10, RZ, R95, RZ, 0x33, !PT ;  /* 0x0000005fff0aa212 */ /* 0x000fe200078e33ff */
[----:B------:R-:W-:-:S03]  /*0d80*/  IMAD R5, R5, R20, RZ ;  /* 0x0000001405057224 */ /* 0x000fc600078e02ff */
[----:B------:R-:W-:Y:S01]  /*0d90*/  IABS R15, R10 ;  /* 0x0000000a000f7213 */ /* 0x000fe20000000000 */
[----:B------:R-:W-:-:S04]  /*0da0*/  IMAD.HI.U32 R6, R7, R5, R6 ;  /* 0x0000000507067227 */ /* 0x000fc800078e0006 */
[----:B------:R-:W-:-:S04]  /*0db0*/  IMAD.MOV.U32 R5, RZ, RZ, R15 ;  /* 0x000000ffff057224 */ /* 0x000fc800078e000f */
[----:B------:R-:W-:-:S04]  /*0dc0*/  IMAD.HI.U32 R94, R6, R5, RZ ;  /* 0x00000005065e7227 */ /* 0x000fc800078e00ff */
[----:B------:R-:W-:-:S04]  /*0dd0*/  IMAD.MOV R6, RZ, RZ, -R94 ;  /* 0x000000ffff067224 */ /* 0x000fc800078e0a5e */
[----:B------:R-:W-:-:S05]  /*0de0*/  IMAD R5, R20, R6, R5 ;  /* 0x0000000614057224 */ /* 0x000fca00078e0205 */
[----:B------:R-:W-:-:S13]  /*0df0*/  ISETP.GT.U32.AND P2, PT, R20, R5, PT ;  /* 0x000000051400720c */ /* 0x000fda0003f44070 */
[----:B------:R-:W-:Y:S02]  /*0e00*/  @!P2 IMAD.IADD R5, R5, 0x1, -R20 ;  /* 0x000000010505a824 */ /* 0x000fe400078e0a14 */
[----:B------:R-:W-:Y:S01]  /*0e10*/  @!P2 VIADD R94, R94, 0x1 ;  /* 0x000000015e5ea836 */ /* 0x000fe20000000000 */
[----:B------:R-:W-:Y:S02]  /*0e20*/  ISETP.NE.AND P2, PT, R21, RZ, PT ;  /* 0x000000ff1500720c */ /* 0x000fe40003f45270 */
[----:B------:R-:W-:Y:S02]  /*0e30*/  ISETP.GE.U32.AND P0, PT, R5, R20, PT ;  /* 0x000000140500720c */ /* 0x000fe40003f06070 */
[----:B------:R-:W-:-:S04]  /*0e40*/  LOP3.LUT R5, R10, R21, RZ, 0x3c, !PT ;  /* 0x000000150a057212 */ /* 0x000fc800078e3cff */
[----:B------:R-:W-:Y:S01]  /*0e50*/  ISETP.GE.AND P3, PT, R5, RZ, PT ;  /* 0x000000ff0500720c */ /* 0x000fe20003f66270 */
[----:B------:R-:W-:-:S04]  /*0e60*/  IMAD.MOV R5, RZ, RZ, -R10 ;  /* 0x000000ffff057224 */ /* 0x000fc800078e0a0a */
[----:B------:R-:W-:Y:S02]  /*0e70*/  IMAD R95, R95, R5, R14 ;  /* 0x000000055f5f7224 */ /* 0x000fe400078e020e */
[----:B------:R-:W-:-:S06]  /*0e80*/  @P0 VIADD R94, R94, 0x1 ;  /* 0x000000015e5e0836 */ /* 0x000fcc0000000000 */
[----:B------:R-:W-:Y:S01]  /*0e90*/  @!P3 IMAD.MOV R94, RZ, RZ, -R94 ;  /* 0x000000ffff5eb224 */ /* 0x000fe200078e0a5e */
[----:B------:R-:W-:-:S05]  /*0ea0*/  @!P2 LOP3.LUT R94, RZ, R21, RZ, 0x33, !PT ;  /* 0x00000015ff5ea212 */ /* 0x000fca00078e33ff */
[----:B------:R-:W-:-:S04]  /*0eb0*/  IMAD.MOV R6, RZ, RZ, -R94 ;  /* 0x000000ffff067224 */ /* 0x000fc800078e0a5e */
[----:B------:R-:W-:Y:S01]  /*0ec0*/  IMAD R21, R21, R6, R10 ;  /* 0x0000000615157224 */ /* 0x000fe200078e020a */
[----:B------:R-:W-:Y:S06]  /*0ed0*/  @!P1 BRA `(.L_x_12) ;  /* 0x00000000000c9947 */ /* 0x000fec0003800000 */
[----:B------:R-:W-:Y:S01]  /*0ee0*/  UCGABAR_WAIT ;  /* 0x0000000000007dc7 */ /* 0x000fe20008000000 */
[----:B------:R-:W-:Y:S01]  /*0ef0*/  CCTL.IVALL ;  /* 0x00000000ff00798f */ /* 0x000fe20002000000 */
[----:B------:R-:W-:Y:S05]  /*0f00*/  BRA `(.L_x_13) ;  /* 0x0000000000047947 */ /* 0x000fea0003800000 */
.L_x_12:
[----:B------:R-:W-:Y:S06]  /*0f10*/  BAR.SYNC.DEFER_BLOCKING 0x0 ;  /* 0x0000000000007b1d */ /* 0x000fec0000010000 */
.L_x_13:
[----:B------:R-:W0:Y:S01]  /*0f20*/  LDC R7, c[0x0][0x290] ;  /* 0x0000a400ff077b82 */ /* 0x000e220000000800 */
[----:B------:R-:W-:Y:S01]  /*0f30*/  ISETP.NE.AND P0, PT, R9, RZ, PT ;  /* 0x000000ff0900720c */ /* 0x000fe20003f05270 */
[----:B0-----:R-:W-:-:S05]  /*0f40*/  VIADD R5, R7, 0x1f ;  /* 0x0000001f07057836 */ /* 0x001fca0000000000 */
[----:B------:R-:W-:-:S04]  /*0f50*/  SHF.R.S32.HI R6, RZ, 0x1f, R5 ;  /* 0x0000001fff067819 */ /* 0x000fc80000011405 */
[----:B------:R-:W-:-:S04]  /*0f60*/  LEA.HI R5, R6, R5, RZ, 0x5 ;  /* 0x0000000506057211 */ /* 0x000fc800078f28ff */
[----:B------:R-:W-:Y:S01]  /*0f70*/  SHF.R.S32.HI R5, RZ, 0x5, R5 ;  /* 0x00000005ff057819 */ /* 0x000fe20000011405 */
[----:B------:R-:W-:Y:S06]  /*0f80*/  @!P0 BRA `(.L_x_14) ;  /* 0x00000058004c8947 */ /* 0x000fec0003800000 */
[----:B------:R-:W-:-:S13]  /*0f90*/  ISETP.NE.AND P0, PT, R9, 0x1, PT ;  /* 0x000000010900780c */ /* 0x000fda0003f05270 */
[----:B------:R-:W-:Y:S05]  /*0fa0*/  @P0 EXIT ;  /* 0x000000000000094d */ /* 0x000fea0003800000 */
[----:B------:R-:W-:Y:S01]  /*0fb0*/  ISETP.GE.AND P0, PT, R7, 0x1, PT ;  /* 0x000000010700780c */ /* 0x000fe20003f06270 */
[----:B------:R-:W-:Y:S01]  /*0fc0*/  UMOV UR4, URZ ;  /* 0x0000003f00047c82 */ /* 0x000fe20008000000 */
[----:B------:R-:W-:Y:S02]  /*0fd0*/  CS2R R54, SRZ ;  /* 0x0000000000367805 */ /* 0x000fe4000001ff00 */
[----:B------:R-:W-:Y:S02]  /*0fe0*/  CS2R R56, SRZ ;  /* 0x0000000000387805 */ /* 0x000fe4000001ff00 */
[----:B------:R-:W-:Y:S02]  /*0ff0*/  CS2R R58, SRZ ;  /* 0x00000000003a7805 */ /* 0x000fe4000001ff00 */
[----:B------:R-:W-:Y:S02]  /*1000*/  CS2R R60, SRZ ;  /* 0x00000000003c7805 */ /* 0x000fe4000001ff00 */
[----:B------:R-:W-:-:S02]  /*1010*/  CS2R R62, SRZ ;  /* 0x00000000003e7805 */ /* 0x000fc4000001ff00 */
[----:B------:R-:W-:Y:S02]  /*1020*/  CS2R R64, SRZ ;  /* 0x0000000000407805 */ /* 0x000fe4000001ff00 */
        /* <DEDUP_REMOVED lines=25> */
[----:B------:R-:W-:Y:S01]  /*11c0*/  CS2R R52, SRZ ;  /* 0x0000000000347805 */ /* 0x000fe2000001ff00 */
[----:B------:R-:W-:Y:S06]  /*11d0*/  @!P0 BRA `(.L_x_15) ;  /* 0x0000000000988947 */ /* 0x000fec0003800000 */
[----:B------:R-:W-:-:S04]  /*11e0*/  LOP3.LUT R6, R3, 0x1, RZ, 0xfc, !PT ;  /* 0x0000000103067812 */ /* 0x000fc800078efcff */
[----:B------:R-:W-:-:S13]  /*11f0*/  ISETP.NE.AND P0, PT, R6, 0x3, PT ;  /* 0x000000030600780c */ /* 0x000fda0003f05270 */
[----:B------:R-:W-:Y:S05]  /*1200*/  @!P0 BRA `(.L_x_16) ;  /* 0x0000000000048947 */ /* 0x000fea0003800000 */
[----:B------:R-:W-:Y:S01]  /*1210*/  BPT.TRAP 0x1 ;  /* 0x000000040000795c */ /* 0x000fe20000300000 */
.L_x_16:
[----:B------:R-:W0:Y:S01]  /*1220*/  S2UR UR5, SR_CgaCtaId ;  /* 0x00000000000579c3 */ /* 0x000e220000008800 */
[----:B------:R-:W-:Y:S01]  /*1230*/  SHF.L.U32 R6, RZ, 0x1f, RZ ;  /* 0x0000001fff067819 */ /* 0x000fe200000006ff */
[----:B------:R-:W-:Y:S02]  /*1240*/  UMOV UR4, 0x400 ;  /* 0x0000040000047882 */ /* 0x000fe40000000000 */
[----:B0-----:R-:W-:-:S12]  /*1250*/  ULEA UR4, UR5, UR4, 0x18 ;  /* 0x0000000405047291 */ /* 0x001fd8000f8ec03f */
.L_x_17:
[----:B0-----:R-:W-:-:S04]  /*1260*/  IMAD.U32 R7, RZ, RZ, UR4 ;  /* 0x00000004ff077e24 */ /* 0x001fc8000f8e00ff */
[----:B------:R0:W1:Y:S03]  /*1270*/  SYNCS.PHASECHK.TRANS64.TRYWAIT P0, [R7+URZ+0x36000], R6 ;  /* 0x03600006070075a7 */ /* 0x000066000800017f */
[----:B-1----:R-:W-:Y:S05]  /*1280*/  @!P0 NANOSLEEP.SYNCS 0x989680 ;  /* 0x009896800000895d */ /* 0x002fea0003900000 */
[----:B------:R-:W1:Y:S02]  /*1290*/  @!P0 SYNCS.PHASECHK.TRANS64 P0, [R7+URZ+0x36000], R6 ;  /* 0x03600006070085a7 */ /* 0x000e64000800007f */
[----:B-1----:R-:W-:Y:S05]  /*12a0*/  @!P0 BRA `(.L_x_17) ;  /* 0xfffffffc00ec8947 */ /* 0x002fea000383ffff */
[----:B------:R-:W-:Y:S01]  /*12b0*/  UIADD3 UR5, UR4, 0x24000, URZ ;  /* 0x0002400004057890 */ /* 0x000fe2000fffe03f */
[----:B------:R-:W-:Y:S01]  /*12c0*/  WARPGROUP.ARRIVE ;  /* 0x00000000000079c5 */ /* 0x000fe20000000000 */
[----:B------:R-:W-:Y:S02]  /*12d0*/  USHF.R.U32.HI UR4, URZ, 0x4, UR4 ;  /* 0x000000043f047899 */ /* 0x000fe40008011604 */
[----:B------:R-:W-:Y:S02]  /*12e0*/  USHF.R.U32.HI UR5, URZ, 0x4, UR5 ;  /* 0x000000043f057899 */ /* 0x000fe40008011605 */
[----:B------:R-:W-:Y:S02]  /*12f0*/  ULOP3.LUT UR8, UR4, 0x3fff, URZ, 0xc0, !UPT ;  /* 0x00003fff04087892 */ /* 0x000fe4000f8ec03f */
[----:B------:R-:W-:Y:S02]  /*1300*/  ULOP3.LUT UR9, UR5, 0x3fff, URZ, 0xc0, !UPT ;  /* 0x00003fff05097892 */ /* 0x000fe4000f8ec03f */
[----:B------:R-:W-:Y:S01]  /*1310*/  UIADD3 UR10, UR8, 0x100, URZ ;  /* 0x00000100080a7890 */ /* 0x000fe2000fffe03f */
[----:B------:R-:W-:-:S02]  /*1320*/  UMOV UR5, 0x40000040 ;  /* 0x4000004000057882 */ /* 0x000fc40000000000 */
[----:B------:R-:W-:Y:S01]  /*1330*/  UMOV UR4, UR8 ;  /* 0x0000000800047c82 */ /* 0x000fe20008000000 */
[----:B------:R-:W-:Y:S01]  /*1340*/  UMOV UR7, 0x40000040 ;  /* 0x4000004000077882 */ /* 0x000fe20000000000 */
[----:B------:R-:W-:Y:S02]  /*1350*/  UMOV UR6, UR9 ;  /* 0x0000000900067c82 */ /* 0x000fe40008000000 */
[----:B------:R-:W-:Y:S01]  /*1360*/  HGMMA.64x64x16.F32.BF16 R56, gdesc[UR4].tnspA.tnspB, RZ, !UPT ;  /* 0x60e00000043879f0 */ /* 0x000fe2000c7018ff */
[----:B------:R-:W-:Y:S01]  /*1370*/  UMOV UR4, UR10 ;  /* 0x0000000a00047c82 */ /* 0x000fe20008000000 */
[----:B------:R-:W-:Y:S02]  /*1380*/  UMOV UR5, 0x40000040 ;  /* 0x4000004000057882 */ /* 0x000fe40000000000 */
[----:B------:R-:W-:Y:S01]  /*1390*/  HGMMA.64x64x16.F32.BF16 R24, gdesc[UR4].tnspA.tnspB, RZ, !UPT ;  /* 0x60e00000041879f0 */ /* 0x000fe2000c7018ff */
[----:B------:R-:W-:Y:S02]  /*13a0*/  UIADD3 UR4, UR8, 0x80, URZ ;  /* 0x0000008008047890 */ /* 0x000fe4000fffe03f */
[----:B------:R-:W-:-:S02]  /*13b0*/  UIADD3 UR6, UR9, 0x80, URZ ;  /* 0x0000008009067890 */ /* 0x000fc4000fffe03f */
[----:B------:R-:W-:Y:S01]  /*13c0*/  UIADD3 UR8, UR8, 0x180, URZ ;  /* 0x0000018008087890 */ /* 0x000fe2000fffe03f */
[----:B------:R-:W-:Y:S01]  /*13d0*/  UMOV UR5, 0x40000040 ;  /* 0x4000004000057882 */ /* 0x000fe20000000000 */
[----:B------:R-:W-:-:S05]  /*13e0*/  UMOV UR7, 0x40000040 ;  /* 0x4000004000077882 */ /* 0x000fca0000000000 */
[----:B------:R-:W-:Y:S01]  /*13f0*/  HGMMA.64x64x16.F32.BF16 R56, gdesc[UR4].tnspA.tnspB, R56 ;  /* 0x60e00000043879f0 */ /* 0x000fe20008701838 */
[----:B------:R-:W-:Y:S01]  /*1400*/  UMOV UR4, UR8 ;  /* 0x0000000800047c82 */ /* 0x000fe20008000000 */
[----:B------:R-:W-:Y:S02]  /*1410*/  UMOV UR5, 0x40000040 ;  /* 0x4000004000057882 */ /* 0x000fe40000000000 */
[----:B------:R-:W-:Y:S01]  /*1420*/  HGMMA.64x64x16.F32.BF16 R24, gdesc[UR4].tnspA.tnspB, R24, gsb0 ;  /* 0x60e00000041879f0 */ /* 0x000fe20008001818 */
[----:B------:R-:W-:-:S05]  /*1430*/  UMOV UR4, 0x1 ;  /* 0x0000000100047882 */ /* 0x000fca0000000000 */
.L_x_15:
[----:B0-----:R-:W-:-:S05]  /*1440*/  VIMNMX R6, R5, 0x1, PT ;  /* 0x0000000105067848 */ /* 0x001fca0003fe0100 */
[----:B------:R-:W-:-:S05]  /*1450*/  IMAD.IADD R6, R5, 0x1, -R6 ;  /* 0x0000000105067824 */ /* 0x000fca00078e0a06 */
[----:B------:R-:W-:-:S13]  /*1460*/  ISETP.GE.AND P0, PT, R6, 0x1, PT ;  /* 0x000000010600780c */ /* 0x000fda0003f06270 */
[----:B------:R-:W-:Y:S05]  /*1470*/  @!P0 BRA `(.L_x_18) ;  /* 0x00000004000c8947 */ /* 0x000fea0003800000 */
[----:B------:R-:W0:Y:S01]  /*1480*/  S2UR UR6, SR_CgaCtaId ;  /* 0x00000000000679c3 */ /* 0x000e220000008800 */
[----:B------:R-:W-:Y:S01]  /*1490*/  UMOV UR5, 0x400 ;  /* 0x0000040000057882 */ /* 0x000fe20000000000 */
[----:B------:R-:W-:Y:S01]  /*14a0*/  LOP3.LUT R11, R3, 0x1, RZ, 0xfc, !PT ;  /* 0x00000001030b7812 */ /* 0x000fe200078efcff */
[----:B------:R-:W-:Y:S01]  /*14b0*/  IMAD.MOV.U32 R10, RZ, RZ, RZ ;  /* 0x000000ffff0a7224 */ /* 0x000fe200078e00ff */
[----:B------:R-:W-:Y:S01]  /*14c0*/  UISETP.NE.U32.AND UP0, UPT, UR4, URZ, UPT ;  /* 0x0000003f0400728c */ /* 0x000fe2000bf05070 */
[----:B------:R-:W-:Y:S02]  /*14d0*/  IMAD.MOV.U32 R5, RZ, RZ, R6 ;  /* 0x000000ffff057224 */ /* 0x000fe400078e0006 */
[----:B------:R-:W-:Y:S01]  /*14e0*/  IMAD.MOV.U32 R7, RZ, RZ, RZ ;  /* 0x000000ffff077224 */ /* 0x000fe200078e00ff */
[----:B0-----:R-:W-:-:S04]  /*14f0*/  ULEA UR14, UR6, UR5, 0x18 ;  /* 0x00000005060e7291 */ /* 0x001fc8000f8ec03f */
[----:B------:R-:W-:Y:S02]  /*1500*/  UIADD3 UR6, UR14, 0x24000, URZ ;  /* 0x000240000e067890 */ /* 0x000fe4000fffe03f */
[----:B------:R-:W-:Y:S02]  /*1510*/  USHF.R.U32.HI UR5, URZ, 0x4, UR14 ;  /* 0x000000043f057899 */ /* 0x000fe4000801160e */
[----:B------:R-:W-:Y:S02]  /*1520*/  USHF.R.U32.HI UR6, URZ, 0x4, UR6 ;  /* 0x000000043f067899 */ /* 0x000fe40008011606 */
[----:B------:R-:W-:Y:S02]  /*1530*/  ULOP3.LUT UR15, UR5, 0x3fff, URZ, 0xc0, !UPT ;  /* 0x00003fff050f7892 */ /* 0x000fe4000f8ec03f */
[----:B------:R-:W-:-:S12]  /*1540*/  ULOP3.LUT UR16, UR6, 0x3fff, URZ, 0xc0, !UPT ;  /* 0x00003fff06107892 */ /* 0x000fd8000f8ec03f */
.L_x_23:
[----:B------:R-:W-:-:S13]  /*1550*/  ISETP.NE.AND P1, PT, R11, 0x3, PT ;  /* 0x000000030b00780c */ /* 0x000fda0003f25270 */
[----:B------:R-:W-:Y:S05]  /*1560*/  @!P1 BRA `(.L_x_19) ;  /* 0x0000000000049947 */ /* 0x000fea0003800000 */
[----:B------:R-:W-:Y:S01]  /*1570*/  BPT.TRAP 0x1 ;  /* 0x000000040000795c */ /* 0x000fe20000300000 */
.L_x_19:
[----:B------:R-:W-:Y:S01]  /*1580*/  SHF.L.U32 R8, R10, 0x1f, RZ ;  /* 0x0000001f0a087819 */ /* 0x000fe200000006ff */
[----:B------:R-:W-:-:S12]  /*1590*/  ULEA UR5, UR4, UR14, 0x3 ;  /* 0x0000000e04057291 */ /* 0x000fd8000f8e183f */
.L_x_20:
[----:B0-----:R-:W-:-:S04]  /*15a0*/  IMAD.U32 R9, RZ, RZ, UR5 ;  /* 0x00000005ff097e24 */ /* 0x001fc8000f8e00ff */
[----:B------:R0:W1:Y:S03]  /*15b0*/  SYNCS.PHASECHK.TRANS64.TRYWAIT P0, [R9+URZ+0x36000], R8 ;  /* 0x03600008090075a7 */ /* 0x000066000800017f */
[----:B-1----:R-:W-:Y:S05]  /*15c0*/  @!P0 NANOSLEEP.SYNCS 0x989680 ;  /* 0x009896800000895d */ /* 0x002fea0003900000 */
[----:B------:R-:W1:Y:S02]  /*15d0*/  @!P0 SYNCS.PHASECHK.TRANS64 P0, [R9+URZ+0x36000], R8 ;  /* 0x03600008090085a7 */ /* 0x000e64000800007f */
[----:B-1----:R-:W-:Y:S05]  /*15e0*/  @!P0 BRA `(.L_x_20) ;  /* 0xfffffffc00ec8947 */ /* 0x002fea000383ffff */
[----:B------:R-:W-:Y:S01]  /*15f0*/  ULEA UR6, UR4, UR15, 0x9 ;  /* 0x0000000f04067291 */ /* 0x000fe2000f8e483f */
[----:B------:R-:W-:Y:S01]  /*1600*/  WARPGROUP.ARRIVE ;  /* 0x00000000000079c5 */ /* 0x000fe20000000000 */
[----:B------:R-:W-:Y:S02]  /*1610*/  ULEA UR5, UR4, UR16, 0x8 ;  /* 0x0000001004057291 */ /* 0x000fe4000f8e403f */
[----:B------:R-:W-:Y:S01]  /*1620*/  UIADD3 UR7, UR6, 0x100, URZ ;  /* 0x0000010006077890 */ /* 0x000fe2000fffe03f */
[----:B------:R-:W-:Y:S02]  /*1630*/  UMOV UR11, 0x40000040 ;  /* 0x40000040000b7882 */ /* 0x000fe40000000000 */
[----:B------:R-:W-:Y:S01]  /*1640*/  UMOV UR8, UR6 ;  /* 0x0000000600087c82 */ /* 0x000fe20008000000 */
[----:B------:R-:W-:Y:S01]  /*1650*/  UMOV UR9, 0x40000040 ;  /* 0x4000004000097882 */ /* 0x000fe20000000000 */
[----:B------:R-:W-:Y:S02]  /*1660*/  UMOV UR10, UR5 ;  /* 0x00000005000a7c82 */ /* 0x000fe40008000000 */
[----:B------:R-:W-:Y:S01]  /*1670*/  HGMMA.64x64x16.F32.BF16 R56, gdesc[UR8].tnspA.tnspB, R56, UP0 ;  /* 0x60e00000083879f0 */ /* 0x000fe2000bf01838 */
[----:B------:R-:W-:Y:S01]  /*1680*/  UMOV UR8, UR7 ;  /* 0x0000000700087c82 */ /* 0x000fe20008000000 */
[----:B------:R-:W-:-:S02]  /*1690*/  UMOV UR9, 0x40000040 ;  /* 0x4000004000097882 */ /* 0x000fc40000000000 */
[----:B------:R-:W-:Y:S01]  /*16a0*/  HGMMA.64x64x16.F32.BF16 R24, gdesc[UR8].tnspA.tnspB, R24, UP0 ;  /* 0x60e00000081879f0 */ /* 0x000fe2000bf01818 */
[----:B------:R-:W-:Y:S02]  /*16b0*/  UIADD3 UR10, UR5, 0x80, URZ ;  /* 0x00000080050a7890 */ /* 0x000fe4000fffe03f */
[----:B------:R-:W-:Y:S02]  /*16c0*/  UIADD3 UR8, UR6, 0x80, URZ ;  /* 0x0000008006087890 */ /* 0x000fe4000fffe03f */
[----:B------:R-:W-:Y:S01]  /*16d0*/  UIADD3 UR6, UR6, 0x180, URZ ;  /* 0x0000018006067890 */ /* 0x000fe2000fffe03f */
[----:B------:R-:W-:Y:S01]  /*16e0*/  UMOV UR11, 0x40000040 ;  /* 0x40000040000b7882 */ /* 0x000fe20000000000 */
[----:B------:R-:W-:-:S05]  /*16f0*/  UMOV UR9, 0x40000040 ;  /* 0x4000004000097882 */ /* 0x000fca0000000000 */
[----:B------:R-:W-:Y:S01]  /*1700*/  HGMMA.64x64x16.F32.BF16 R56, gdesc[UR8].tnspA.tnspB, R56 ;  /* 0x60e00000083879f0 */ /* 0x000fe20008701838 */
[----:B------:R-:W-:Y:S01]  /*1710*/  UMOV UR8, UR6 ;  /* 0x0000000600087c82 */ /* 0x000fe20008000000 */
[----:B------:R-:W-:Y:S02]  /*1720*/  UMOV UR9, 0x40000040 ;  /* 0x4000004000097882 */ /* 0x000fe40000000000 */
[----:B------:R-:W-:Y:S03]  /*1730*/  HGMMA.64x64x16.F32.BF16 R24, gdesc[UR8].tnspA.tnspB, R24, gsb0 ;  /* 0x60e00000081879f0 */ /* 0x000fe60008001818 */
[----:B------:R-:W-:Y:S02]  /*1740*/  WARPGROUP.DEPBAR.LE gsb0, 0x1 ;  /* 0x00008000000079c5 */ /* 0x000fe40000010100 */
[----:B------:R-:W-:Y:S05]  /*1750*/  @!P1 BRA `(.L_x_21) ;  /* 0x0000000000049947 */ /* 0x000fea0003800000 */
[----:B------:R-:W-:Y:S01]  /*1760*/  BPT.TRAP 0x1 ;  /* 0x000000040000795c */ /* 0x000fe20000300000 */
.L_x_21:
[----:B------:R-:W-:-:S13]  /*1770*/  ISETP.NE.AND P0, PT, R4, RZ, PT ;  /* 0x000000ff0400720c */ /* 0x000fda0003f05270 */
[----:B0-----:R-:W-:-:S05]  /*1780*/  @P0 LEA R8, R7, UR14, 0x3 ;  /* 0x0000000e07080c11 */ /* 0x001fca000f8e18ff */
[----:B------:R-:W-:-:S05]  /*1790*/  @P0 VIADD R9, R8, 0x36090 ;  /* 0x0003609008090836 */ /* 0x000fca0000000000 */
[----:B------:R-:W-:-:S04]  /*17a0*/  @P0 PRMT R9, R2, 0x654, R9 ;  /* 0x0000065402090816 */ /* 0x000fc80000000009 */
[----:B------:R0:W-:Y:S01]  /*17b0*/  @P0 SYNCS.ARRIVE.TRANS64.RED.A1T0 RZ, [R9+URZ], RZ ;  /* 0x000000ff09ff09a7 */ /* 0x0001e2000810043f */
[----:B------:R-:W-:-:S13]  /*17c0*/  ISETP.GT.U32.AND P0, PT, R3, 0x1, PT ;  /* 0x000000010300780c */ /* 0x000fda0003f04070 */
[----:B0-----:R-:W-:Y:S05]  /*17d0*/  @P0 BRA `(.L_x_22) ;  /* 0x0000000000040947 */ /* 0x001fea0003800000 */
[----:B------:R-:W-:Y:S01]  /*17e0*/  BPT.TRAP 0x1 ;  /* 0x000000040000795c */ /* 0x000fe20000300000 */
.L_x_22:
[----:B------:R-:W-:Y:S01]  /*17f0*/  UIADD3 UR4, UR4, 0x1, URZ ;  /* 0x0000000104047890 */ /* 0x000fe2000fffe03f */
[----:B------:R-:W-:Y:S01]  /*1800*/  ISETP.GT.AND P1, PT, R5, 0x1, PT ;  /* 0x000000010500780c */ /* 0x000fe20003f24270 */
[----:B------:R-:W-:Y:S02]  /*1810*/  VIADD R7, R7, 0x1 ;  /* 0x0000000107077836 */ /* 0x000fe40000000000 */
[----:B------:R-:W-:Y:S01]  /*1820*/  UISETP.NE.AND UP0, UPT, UR4, 0x12, UPT ;  /* 0x000000120400788c */ /* 0x000fe2000bf05270 */
[----:B------:R-:W-:Y:S02]  /*1830*/  VIADD R5, R5, 0xffffffff ;  /* 0xffffffff05057836 */ /* 0x000fe40000000000 */
[C---:B------:R-:W-:Y:S01]  /*1840*/  ISETP.NE.AND P0, PT, R7.reuse, 0x12, PT ;  /* 0x000000120700780c */ /* 0x040fe20003f05270 */
[----:B------:R-:W-:Y:S02]  /*1850*/  USEL UR5, URZ, 0x1, UP0 ;  /* 0x000000013f057887 */ /* 0x000fe40008000000 */
[----:B------:R-:W-:Y:S01]  /*1860*/  USEL UR4, UR4, URZ, UP0 ;  /* 0x0000003f04047287 */ /* 0x000fe20008000000 */
[----:B------:R-:W-:Y:S01]  /*1870*/  SEL R7, R7, RZ, P0 ;  /* 0x000000ff07077207 */ /* 0x000fe20000000000 */
[----:B------:R-:W-:-:S02]  /*1880*/  UPLOP3.LUT UP0, UPT, UPT, UPT, UPT, 0x80, 0x0 ;  /* 0x000000000000789c */ /* 0x000fc40003f0f070 */
[----:B------:R-:W-:Y:S01]  /*1890*/  LOP3.LUT R10, R10, UR5, RZ, 0x3c, !PT ;  /* 0x000000050a0a7c12 */ /* 0x000fe2000f8e3cff */
[----:B------:R-:W-:Y:S08]  /*18a0*/  @P1 BRA `(.L_x_23) ;  /* 0xfffffffc00281947 */ /* 0x000ff0000383ffff */
.L_x_18:
[----:B------:R-:W0:Y:S01]  /*18b0*/  LDC R5, c[0x0][0x290] ;  /* 0x0000a400ff057b82 */ /* 0x000e220000000800 */
[----:B------:R-:W-:Y:S02]  /*18c0*/  WARPGROUP.DEPBAR.LE gsb0, 0x0 ;  /* 0x00008000000079c5 */ /* 0x000fe40000010000 */
[----:B0-----:R-:W-:-:S13]  /*18d0*/  ISETP.GE.AND P0, PT, R5, 0x1, PT ;  /* 0x000000010500780c */ /* 0x001fda0003f06270 */
[----:B------:R-:W-:Y:S05]  /*18e0*/  @!P0 BRA `(.L_x_24) ;  /* 0x0000000000548947 */ /* 0x000fea0003800000 */
[----:B------:R-:W-:-:S04]  /*18f0*/  LOP3.LUT R5, R3, 0x1, RZ, 0xfc, !PT ;  /* 0x0000000103057812 */ /* 0x000fc800078efcff */
[----:B------:R-:W-:-:S13]  /*1900*/  ISETP.NE.AND P0, PT, R5, 0x3, PT ;  /* 0x000000030500780c */ /* 0x000fda0003f05270 */
[----:B------:R-:W-:Y:S05]  /*1910*/  @!P0 BRA `(.L_x_25) ;  /* 0x0000000000048947 */ /* 0x000fea0003800000 */
[----:B------:R-:W-:Y:S01]  /*1920*/  BPT.TRAP 0x1 ;  /* 0x000000040000795c */ /* 0x000fe20000300000 */
.L_x_25:
[----:B------:R-:W-:Y:S01]  /*1930*/  ISETP.NE.AND P0, PT, R4, RZ, PT ;  /* 0x000000ff0400720c */ /* 0x000fe20003f05270 */
[----:B------:R-:W-:Y:S01]  /*1940*/  BSSY B0, `(.L_x_26) ;  /* 0x000000d000007945 */ /* 0x000fe20003800000 */
[----:B------:R-:W-:-:S11]  /*1950*/  ISETP.GT.U32.AND P1, PT, R3, 0x1, PT ;  /* 0x000000010300780c */ /* 0x000fd60003f24070 */
[----:B------:R-:W-:Y:S05]  /*1960*/  @!P0 BRA `(.L_x_27) ;  /* 0x0000000000288947 */ /* 0x000fea0003800000 */
[----:B------:R-:W0:Y:S01]  /*1970*/  S2R R8, SR_CgaCtaId ;  /* 0x0000000000087919 */ /* 0x000e220000008800 */
[----:B------:R-:W-:Y:S01]  /*1980*/  IMAD.WIDE.U32 R4, R6, 0x38e38e39, RZ ;  /* 0x38e38e3906047825 */ /* 0x000fe200078e00ff */
[----:B------:R-:W-:-:S04]  /*1990*/  MOV R3, 0x400 ;  /* 0x0000040000037802 */ /* 0x000fc80000000f00 */
[----:B------:R-:W-:-:S05]  /*19a0*/  SHF.R.U32.HI R5, RZ, 0x2, R5 ;  /* 0x00000002ff057819 */ /* 0x000fca0000011605 */
[----:B------:R-:W-:Y:S01]  /*19b0*/  IMAD R6, R5, -0x12, R6 ;  /* 0xffffffee05067824 */ /* 0x000fe200078e0206 */
[----:B0-----:R-:W-:-:S05]  /*19c0*/  LEA R3, R8, R3, 0x18 ;  /* 0x0000000308037211 */ /* 0x001fca00078ec0ff */
[----:B------:R-:W-:-:S04]  /*19d0*/  IMAD R6, R6, 0x8, R3 ;  /* 0x0000000806067824 */ /* 0x000fc800078e0203 */
[----:B------:R-:W-:-:S05]  /*19e0*/  VIADD R3, R6, 0x36090 ;  /* 0x0003609006037836 */ /* 0x000fca0000000000 */
[----:B------:R-:W-:-:S04]  /*19f0*/  PRMT R3, R2, 0x654, R3 ;  /* 0x0000065402037816 */ /* 0x000fc80000000003 */
[----:B------:R0:W-:Y:S03]  /*1a00*/  SYNCS.ARRIVE.TRANS64.RED.A1T0 RZ, [R3+URZ], RZ ;  /* 0x000000ff03ff79a7 */ /* 0x0001e6000810043f */
.L_x_27:
[----:B------:R-:W-:Y:S05]  /*1a10*/  BSYNC B0 ;  /* 0x0000000000007941 */ /* 0x000fea0003800000 */
.L_x_26:
[----:B------:R-:W-:Y:S05]  /*1a20*/  @P1 BRA `(.L_x_24) ;  /* 0x0000000000041947 */ /* 0x000fea0003800000 */
[----:B------:R-:W-:Y:S01]  /*1a30*/  BPT.TRAP 0x1 ;  /* 0x000000040000795c */ /* 0x000fe20000300000 */
.L_x_24:
[----:B------:R-:W0:Y:S01]  /*1a40*/  S2R R2, SR_TID.X ;  /* 0x0000000000027919 */ /* 0x000e220000002100 */
[----:B------:R-:W1:Y:S01]  /*1a50*/  LDC.64 R16, c[0x0][0x280] ;  /* 0x0000a000ff107b82 */ /* 0x000e620000000a00 */
[----:B------:R-:W-:Y:S01]  /*1a60*/  IMAD.SHL.U32 R95, R95, 0x40, RZ ;  /* 0x000000405f5f7824 */ /* 0x000fe200078e00ff */
[----:B------:R-:W-:Y:S01]  /*1a70*/  SHF.R.S32.HI R20, RZ, 0x1f, R94 ;  /* 0x0000001fff147819 */ /* 0x000fe2000001145e */
[----:B------:R-:W2:Y:S03]  /*1a80*/  S2R R11, SR_CTAID.X ;  /* 0x00000000000b7919 */ /* 0x000ea60000002500 */
[----:B------:R-:W-:Y:S02]  /*1a90*/  SHF.R.S32.HI R93, RZ, 0x1f, R95 ;  /* 0x0000001fff5d7819 */ /* 0x000fe4000001145f */
[----:B------:R-:W3:Y:S01]  /*1aa0*/  LDC.64 R14, c[0x0][0x5d0] ;  /* 0x00017400ff0e7b82 */ /* 0x000ee20000000a00 */
[----:B-1----:R-:W-:-:S02]  /*1ab0*/  ISETP.GE.AND P0, PT, R95, R17, PT ;  /* 0x000000115f00720c */ /* 0x002fc40003f06270 */
[----:B0-----:R-:W-:-:S04]  /*1ac0*/  SHF.R.S32.HI R3, RZ, 0x1f, R2 ;  /* 0x0000001fff037819 */ /* 0x001fc80000011402 */
[----:B------:R-:W-:Y:S01]  /*1ad0*/  LEA.HI R3, R3, R2, RZ, 0x7 ;  /* 0x0000000203037211 */ /* 0x000fe200078f38ff */
[----:B--2---:R-:W-:-:S03]  /*1ae0*/  IMAD.SHL.U32 R8, R11, 0x80, RZ ;  /* 0x000000800b087824 */ /* 0x004fc600078e00ff */
[----:B------:R-:W-:Y:S02]  /*1af0*/  LOP3.LUT R3, R3, 0xffffff80, RZ, 0xc0, !PT ;  /* 0xffffff8003037812 */ /* 0x000fe400078ec0ff */
[----:B------:R-:W-:-:S03]  /*1b00*/  ISETP.GE.OR P0, PT, R8, R16, P0 ;  /* 0x000000100800720c */ /* 0x000fc60000706670 */
[----:B------:R-:W-:-:S05]  /*1b10*/  IMAD.IADD R9, R2, 0x1, -R3 ;  /* 0x0000000102097824 */ /* 0x000fca00078e0a03 */
[----:B------:R-:W-:-:S04]  /*1b20*/  SHF.R.S32.HI R4, RZ, 0x1f, R9 ;  /* 0x0000001fff047819 */ /* 0x000fc80000011409 */
[----:B------:R-:W-:-:S04]  /*1b30*/  LEA.HI R3, R4, R9, RZ, 0x2 ;  /* 0x0000000904037211 */ /* 0x000fc800078f10ff */
[--C-:B------:R-:W-:Y:S02]  /*1b40*/  SHF.R.S32.HI R2, RZ, 0x2, R3.reuse ;  /* 0x00000002ff027819 */ /* 0x100fe40000011403 */
[----:B------:R-:W-:-:S04]  /*1b50*/  SHF.R.S32.HI R5, RZ, 0x1f, R3 ;  /* 0x0000001fff057819 */ /* 0x000fc80000011403 */
[----:B------:R-:W-:-:S04]  /*1b60*/  LEA.HI R5, R5, R2, RZ, 0x3 ;  /* 0x0000000205057211 */ /* 0x000fc800078f18ff */
[----:B------:R-:W-:-:S05]  /*1b70*/  LOP3.LUT R5, R5, 0xfffffff8, RZ, 0xc0, !PT ;  /* 0xfffffff805057812 */ /* 0x000fca00078ec0ff */
[----:B------:R-:W-:Y:S01]  /*1b80*/  IMAD.IADD R2, R2, 0x1, -R5 ;  /* 0x0000000102027824 */ /* 0x000fe200078e0a05 */
[----:B------:R-:W-:Y:S02]  /*1b90*/  LEA.HI R5, R4, R9, RZ, 0x5 ;  /* 0x0000000904057211 */ /* 0x000fe400078f28ff */
[----:B------:R-:W-:Y:S02]  /*1ba0*/  LOP3.LUT R4, R3, 0xfffffffc, RZ, 0xc0, !PT ;  /* 0xfffffffc03047812 */ /* 0x000fe400078ec0ff */
[----:B------:R-:W-:Y:S02]  /*1bb0*/  SHF.R.S32.HI R3, RZ, 0x1f, R2 ;  /* 0x0000001fff037819 */ /* 0x000fe40000011402 */
[----:B------:R-:W-:Y:S01]  /*1bc0*/  SHF.R.S32.HI R7, RZ, 0x5, R5 ;  /* 0x00000005ff077819 */ /* 0x000fe20000011405 */
[----:B------:R-:W-:-:S04]  /*1bd0*/  IMAD.IADD R6, R9, 0x1, -R4 ;  /* 0x0000000109067824 */ /* 0x000fc800078e0a04 */
[----:B------:R-:W-:-:S04]  /*1be0*/  IMAD.WIDE R90, R7, 0x10, R2 ;  /* 0x00000010075a7825 */ /* 0x000fc800078e0202 */
[----:B------:R-:W-:Y:S02]  /*1bf0*/  IMAD.SHL.U32 R10, R6, 0x2, RZ ;  /* 0x00000002060a7824 */ /* 0x000fe400078e00ff */
[----:B------:R-:W-:-:S03]  /*1c00*/  IMAD.WIDE R90, R11, 0x80, R90 ;  /* 0x000000800b5a7825 */ /* 0x000fc600078e025a */
[--C-:B------:R-:W-:Y:S01]  /*1c10*/  SHF.R.S32.HI R11, RZ, 0x1f, R10.reuse ;  /* 0x0000001fff0b7819 */ /* 0x100fe2000001140a */
[-C--:B---3--:R-:W-:Y:S02]  /*1c20*/  IMAD R9, R91, R14.reuse, RZ ;  /* 0x0000000e5b097224 */ /* 0x088fe400078e02ff */
[----:B------:R-:W-:Y:S01]  /*1c30*/  IMAD.WIDE.U32 R4, R90, R14, R10 ;  /* 0x0000000e5a047225 */ /* 0x000fe200078e000a */
[----:B------:R-:W-:Y:S06]  /*1c40*/  @P0 EXIT ;  /* 0x000000000000094d */ /* 0x000fec0003800000 */
[----:B------:R-:W-:Y:S01]  /*1c50*/  ULDC.64 UR6, c[0x0][0x288] ;  /* 0x0000a20000067ab9 */ /* 0x000fe20000000a00 */
[----:B------:R-:W-:Y:S01]  /*1c60*/  IMAD R9, R90, R15, R9 ;  /* 0x0000000f5a097224 */ /* 0x000fe200078e0209 */
[----:B------:R-:W-:Y:S01]  /*1c70*/  ISETP.GE.AND P0, PT, R21, UR6, PT ;  /* 0x0000000615007c0c */ /* 0x000fe2000bf06270 */
[----:B------:R-:W-:Y:S01]  /*1c80*/  ULDC.64 UR4, c[0x0][0x5e0] ;  /* 0x0001780000047ab9 */ /* 0x000fe20000000a00 */
[----:B------:R-:W-:Y:S01]  /*1c90*/  IADD3 R4, P1, R95, R4, RZ ;  /* 0x000000045f047210 */ /* 0x000fe20007f3e0ff */
[----:B------:R-:W-:Y:S01]  /*1ca0*/  IMAD R7, R7, -0x10, -R8 ;  /* 0xfffffff007077824 */ /* 0x000fe200078e0a08 */
[----:B------:R-:W-:Y:S01]  /*1cb0*/  ISETP.GE.OR P0, PT, R94, UR7, P0 ;  /* 0x000000075e007c0c */ /* 0x000fe20008706670 */
[----:B------:R-:W-:Y:S01]  /*1cc0*/  IMAD R3, R20, UR4, RZ ;  /* 0x0000000414037c24 */ /* 0x000fe2000f8e02ff */
[----:B------:R-:W-:Y:S01]  /*1cd0*/  IADD3.X R5, R93, R5, R9, P1, !PT ;  /* 0x000000055d057210 */ /* 0x000fe20000ffe409 */
[----:B------:R-:W-:Y:S01]  /*1ce0*/  ULDC.64 UR6, c[0x0][0x5d8] ;  /* 0x0001760000067ab9 */ /* 0x000fe20000000a00 */
[----:B------:R-:W-:Y:S01]  /*1cf0*/  SHF.R.S32.HI R8, RZ, 0x1f, R21 ;  /* 0x0000001fff087819 */ /* 0x000fe20000011415 */
[C---:B------:R-:W-:Y:S01]  /*1d00*/  IMAD R3, R94.reuse, UR5, R3 ;  /* 0x000000055e037c24 */ /* 0x040fe2000f8e0203 */
[----:B------:R-:W-:Y:S01]  /*1d10*/  IADD3 R16, R7, R16, -R2 ;  /* 0x0000001007107210 */ /* 0x000fe20007ffe802 */
[----:B------:R-:W-:-:S04]  /*1d20*/  IMAD.WIDE.U32 R4, R94, UR4, R4 ;  /* 0x000000045e047c25 */ /* 0x000fc8000f8e0004 */
[----:B------:R-:W-:Y:S02]  /*1d30*/  IMAD R2, R8, UR6, RZ ;  /* 0x0000000608027c24 */ /* 0x000fe4000f8e02ff */
[----:B------:R-:W-:Y:S02]  /*1d40*/  IMAD R6, R6, -0x2, R17 ;  /* 0xfffffffe06067824 */ /* 0x000fe400078e0211 */
[----:B------:R-:W-:Y:S01]  /*1d50*/  IMAD.IADD R13, R5, 0x1, R3 ;  /* 0x00000001050d7824 */ /* 0x000fe200078e0203 */
[----:B------:R-:W-:Y:S06]  /*1d60*/  @P0 EXIT ;  /* 0x000000000000094d */ /* 0x000fec0003800000 */
[----:B----45:R-:W-:Y:S01]  /*1d70*/  FSETP.NEU.AND P1, PT, R18, RZ, PT ;  /* 0x000000ff1200720b */ /* 0x030fe20003f2d000 */
[----:B------:R-:W-:Y:S01]  /*1d80*/  IMAD.IADD R17, R6, 0x1, -R95 ;  /* 0x0000000106117824 */ /* 0x000fe200078e0a5f */
[----:B------:R-:W-:Y:S01]  /*1d90*/  ULDC.64 UR4, c[0x0][0x5b8] ;  /* 0x00016e0000047ab9 */ /* 0x000fe20000000a00 */
[----:B------:R-:W-:Y:S01]  /*1da0*/  IMAD.MOV.U32 R12, RZ, RZ, R4 ;  /* 0x000000ffff0c7224 */ /* 0x000fe200078e0004 */
[--C-:B------:R-:W-:Y:S01]  /*1db0*/  SHF.L.U64.HI R19, R14, 0x6, R15.reuse ;  /* 0x000000060e137819 */ /* 0x100fe2000001020f */
[----:B------:R-:W-:Y:S01]  /*1dc0*/  IMAD R3, R21, UR7, R2 ;  /* 0x0000000715037c24 */ /* 0x000fe2000f8e0202 */
[----:B------:R-:W-:Y:S01]  /*1dd0*/  ISETP.GT.AND P6, PT, R17, RZ, PT ;  /* 0x000000ff1100720c */ /* 0x000fe20003fc4270 */
[----:B------:R-:W-:Y:S01]  /*1de0*/  IMAD R2, R8, UR4, RZ ;  /* 0x0000000408027c24 */ /* 0x000fe2000f8e02ff */
[----:B------:R-:W-:Y:S01]  /*1df0*/  SHF.L.U64.HI R15, R14, 0x3, R15 ;  /* 0x000000030e0f7819 */ /* 0x000fe2000001020f */
[----:B------:R-:W-:Y:S01]  /*1e00*/  IMAD.WIDE.U32 R12, R21, UR6, R12 ;  /* 0x00000006150c7c25 */ /* 0x000fe2000f8e000c */
[----:B------:R-:W-:-:S03]  /*1e10*/  ISETP.GT.AND P0, PT, R16, RZ, P6 ;  /* 0x000000ff1000720c */ /* 0x000fc60003704270 */
[----:B------:R-:W-:Y:S02]  /*1e20*/  IMAD R23, R21, UR5, R2 ;  /* 0x0000000515177c24 */ /* 0x000fe4000f8e0202 */
[C---:B------:R-:W-:Y:S02]  /*1e30*/  IMAD.SHL.U32 R92, R14.reuse, 0x40, RZ ;  /* 0x000000400e5c7824 */ /* 0x040fe400078e00ff */
[----:B------:R-:W-:Y:S02]  /*1e40*/  IMAD.SHL.U32 R14, R14, 0x8, RZ ;  /* 0x000000080e0e7824 */ /* 0x000fe400078e00ff */
[----:B------:R-:W-:Y:S01]  /*1e50*/  IMAD.IADD R3, R13, 0x1, R3 ;  /* 0x000000010d037824 */ /* 0x000fe200078e0203 */
[----:B------:R-:W-:Y:S06]  /*1e60*/  @!P1 BRA `(.L_x_28) ;  /* 0x0000003400489947 */ /* 0x000fec0003800000 */
[----:B------:R-:W-:Y:S01]  /*1e70*/  IADD3 R4, P1, R95, R10, RZ ;  /* 0x0000000a5f047210 */ /* 0x000fe20007f3e0ff */
[----:B------:R-:W-:Y:S01]  /*1e80*/  ULDC.64 UR6, c[0x0][0x5c0] ;  /* 0x0001700000067ab9 */ /* 0x000fe20000000a00 */
[----:B------:R-:W-:Y:S01]  /*1e90*/  ULDC.64 UR8, c[0x0][0x5b0] ;  /* 0x00016c0000087ab9 */ /* 0x000fe20000000a00 */
[----:B------:R-:W-:Y:S01]  /*1ea0*/  IMAD R7, R20, UR6, RZ ;  /* 0x0000000614077c24 */ /* 0x000fe2000f8e02ff */
[----:B------:R-:W-:Y:S01]  /*1eb0*/  ULDC.64 UR10, c[0x0][0x5a8] ;  /* 0x00016a00000a7ab9 */ /* 0x000fe20000000a00 */
[----:B------:R-:W-:Y:S02]  /*1ec0*/  IMAD.X R5, R93, 0x1, R11, P1 ;  /* 0x000000015d057824 */ /* 0x000fe400008e060b */
[C---:B------:R-:W-:Y:S02]  /*1ed0*/  IMAD R96, R94.reuse, UR7, R7 ;  /* 0x000000075e607c24 */ /* 0x040fe4000f8e0207 */
[----:B------:R-:W-:-:S04]  /*1ee0*/  IMAD.WIDE.U32 R4, R94, UR6, R4 ;  /* 0x000000065e047c25 */ /* 0x000fc8000f8e0004 */
[----:B------:R-:W-:Y:S02]  /*1ef0*/  IMAD.IADD R5, R5, 0x1, R96 ;  /* 0x0000000105057824 */ /* 0x000fe400078e0260 */
[----:B------:R-:W-:Y:S02]  /*1f00*/  IMAD R97, R91, UR8, RZ ;  /* 0x000000085b617c24 */ /* 0x000fe4000f8e02ff */
[----:B------:R-:W-:-:S04]  /*1f10*/  IMAD.WIDE.U32 R8, R21, UR4, R4 ;  /* 0x0000000415087c25 */ /* 0x000fc8000f8e0004 */
[----:B------:R-:W-:Y:S02]  /*1f20*/  IMAD.IADD R7, R23, 0x1, R9 ;  /* 0x0000000117077824 */ /* 0x000fe400078e0209 */
[----:B------:R-:W-:Y:S02]  /*1f30*/  IMAD.MOV.U32 R6, RZ, RZ, R8 ;  /* 0x000000ffff067224 */ /* 0x000fe400078e0008 */
[C---:B------:R-:W-:Y:S02]  /*1f40*/  IMAD R97, R90.reuse, UR9, R97 ;  /* 0x000000095a617c24 */ /* 0x040fe4000f8e0261 */
[----:B------:R-:W-:-:S04]  /*1f50*/  IMAD.WIDE.U32 R4, R90, UR8, R6 ;  /* 0x000000085a047c25 */ /* 0x000fc8000f8e0006 */
[----:B------:R-:W-:Y:S01]  /*1f60*/  IMAD.IADD R5, R5, 0x1, R97 ;  /* 0x0000000105057824 */ /* 0x000fe200078e0261 */
[----:B------:R-:W-:-:S04]  /*1f70*/  LEA R88, P1, R4, UR10, 0x1 ;  /* 0x0000000a04587c11 */ /* 0x000fc8000f8208ff */
[----:B------:R-:W-:-:S05]  /*1f80*/  LEA.HI.X R89, R4, UR11, R5, 0x1, P1 ;  /* 0x0000000b04597c11 */ /* 0x000fca00088f0c05 */
[----:B------:R0:W2:Y:S01]  /*1f90*/  @P0 LDG.E.LTC128B.U16 R13, desc[UR12][R88.64] ;  /* 0x0000000c580d0981 */ /* 0x0000a2000c1e1520 */
[----:B------:R-:W-:Y:S01]  /*1fa0*/  IMAD.WIDE.U32 R20, R21, UR4, RZ ;  /* 0x0000000415147c25 */ /* 0x000fe2000f8e00ff */
[----:B------:R-:W-:Y:S01]  /*1fb0*/  ULDC.64 UR4, c[0x0][0x5c8] ;  /* 0x0001720000047ab9 */ /* 0x000fe20000000a00 */
[----:B------:R-:W-:Y:S01]  /*1fc0*/  ISETP.GT.AND P4, PT, R17, 0x1, PT ;  /* 0x000000011100780c */ /* 0x000fe20003f84270 */
[----:B------:R-:W-:Y:S01]  /*1fd0*/  BSSY B0, `(.L_x_29) ;  /* 0x0000017000007945 */ /* 0x000fe20003800000 */
[----:B------:R-:W-:Y:S02]  /*1fe0*/  IMAD.IADD R23, R21, 0x1, R23 ;  /* 0x0000000115177824 */ /* 0x000fe400078e0217 */
[----:B------:R-:W-:Y:S01]  /*1ff0*/  IMAD.MOV.U32 R22, RZ, RZ, R20 ;  /* 0x000000ffff167224 */ /* 0x000fe200078e0014 */
[----:B------:R-:W-:-:S03]  /*2000*/  P2R R98, PR, RZ, 0x10 ;  /* 0x00000010ff627803 */ /* 0x000fc60000000000 */
[----:B------:R-:W-:-:S04]  /*2010*/  IMAD.WIDE.U32 R4, R90, UR8, R22 ;  /* 0x000000085a047c25 */ /* 0x000fc8000f8e0016 */
[----:B------:R-:W-:Y:S02]  /*2020*/  IMAD.IADD R5, R97, 0x1, R5 ;  /* 0x0000000161057824 */ /* 0x000fe400078e0205 */
[----:B------:R-:W-:-:S04]  /*2030*/  IMAD.WIDE.U32 R4, R94, UR6, R4 ;  /* 0x000000065e047c25 */ /* 0x000fc8000f8e0004 */
[----:B------:R-:W-:Y:S01]  /*2040*/  IMAD.IADD R2, R96, 0x1, R5 ;  /* 0x0000000160027824 */ /* 0x000fe200078e0205 */
[----:B0-----:R-:W-:Y:S02]  /*2050*/  IADD3 R88, P2, P3, R95, R4, R10 ;  /* 0x000000045f587210 */ /* 0x001fe40007b5e00a */
[C---:B------:R-:W-:Y:S02]  /*2060*/  LEA R4, P1, R12.reuse, UR4, 0x1 ;  /* 0x000000040c047c11 */ /* 0x040fe4000f8208ff */
[----:B------:R-:W-:Y:S02]  /*2070*/  IADD3.X R89, R93, R2, R11, P2, P3 ;  /* 0x000000025d597210 */ /* 0x000fe400017e640b */
[----:B------:R-:W-:Y:S02]  /*2080*/  LEA.HI.X R5, R12, UR5, R3, 0x1, P1 ;  /* 0x000000050c057c11 */ /* 0x000fe400088f0c03 */
[----:B------:R-:W-:Y:S02]  /*2090*/  ISETP.GT.AND P1, PT, R16, RZ, P4 ;  /* 0x000000ff1000720c */ /* 0x000fe40002724270 */
[----:B------:R-:W-:-:S04]  /*20a0*/  LEA R2, P2, R88, UR10, 0x1 ;  /* 0x0000000a58027c11 */ /* 0x000fc8000f8408ff */
[----:B------:R-:W-:Y:S01]  /*20b0*/  LEA.HI.X R3, R88, UR11, R89, 0x1, P2 ;  /* 0x0000000b58037c11 */ /* 0x000fe200090f0c59 */
[----:B--2---:R-:W-:-:S04]  /*20c0*/  IMAD.U32 R99, R13, 0x10000, RZ ;  /* 0x000100000d637824 */ /* 0x004fc800078e00ff */
[----:B------:R-:W-:-:S04]  /*20d0*/  FMUL R99, R99, R18 ;  /* 0x0000001263637220 */ /* 0x000fc80000400000 */
[----:B------:R-:W-:Y:S01]  /*20e0*/  FFMA R99, R56, R0, R99 ;  /* 0x0000000038637223 */ /* 0x000fe20000000063 */
[----:B------:R-:W-:-:S04]  /*20f0*/  PRMT R56, R13, 0x7610, R56 ;  /* 0x000076100d387816 */ /* 0x000fc80000000038 */
[----:B------:R-:W-:-:S05]  /*2100*/  F2FP.BF16.F32.PACK_AB R99, RZ, R99 ;  /* 0x00000063ff63723e */ /* 0x000fca00000010ff */
[----:B------:R0:W-:Y:S01]  /*2110*/  @P0 STG.E.U16 desc[UR12][R4.64], R99 ;  /* 0x0000006304000986 */ /* 0x0001e2000c10150c */
[----:B------:R-:W-:Y:S05]  /*2120*/  @!P1 BRA `(.L_x_30) ;  /* 0x0000000000049947 */ /* 0x000fea0003800000 */
[----:B------:R1:W5:Y:S02]  /*2130*/  LDG.E.LTC128B.U16 R56, desc[UR12][R2.64+0x2] ;  /* 0x0000020c02387981 */ /* 0x000364000c1e1520 */
.L_x_30:
[----:B------:R-:W-:Y:S05]  /*2140*/  BSYNC B0 ;  /* 0x0000000000007941 */ /* 0x000fea0003800000 */
.L_x_29:
[----:B------:R-:W-:Y:S01]  /*2150*/  USHF.L.U32 UR4, UR8, 0x3, URZ ;  /* 0x0000000308047899 */ /* 0x000fe2000800063f */
[----:B-----5:R-:W-:Y:S01]  /*2160*/  IMAD.U32 R13, R56, 0x10000, RZ ;  /* 0x00010000380d7824 */ /* 0x020fe200078e00ff */
[----:B------:R-:W-:Y:S01]  /*2170*/  USHF.L.U64.HI UR5, UR8, 0x3, UR9 ;  /* 0x0000000308057899 */ /* 0x000fe20008010209 */
[----:B------:R-:W-:Y:S02]  /*2180*/  ISETP.GT.AND P0, PT, R16, 0x8, P6 ;  /* 0x000000081000780c */ /* 0x000fe40003704270 */
[----:B------:R-:W-:Y:S01]  /*2190*/  FMUL R100, R13, R18 ;  /* 0x000000120d647220 */ /* 0x000fe20000400000 */
[----:B------:R-:W-:Y:S02]  /*21a0*/  IMAD.U32 R88, RZ, RZ, UR4 ;  /* 0x00000004ff587e24 */ /* 0x000fe4000f8e00ff */
[----:B------:R-:W-:Y:S02]  /*21b0*/  IMAD.U32 R89, RZ, RZ, UR5 ;  /* 0x00000005ff597e24 */ /* 0x000fe4000f8e00ff */
[----:B------:R-:W-:Y:S01]  /*21c0*/  FFMA R100, R57, R0, R100 ;  /* 0x0000000039647223 */ /* 0x000fe20000000064 */
[----:B------:R-:W-:-:S04]  /*21d0*/  IMAD.WIDE.U32 R12, R90, UR8, R88 ;  /* 0x000000085a0c7c25 */ /* 0x000fc8000f8e0058 */
[----:B------:R-:W-:Y:S01]  /*21e0*/  F2FP.BF16.F32.PACK_AB R57, RZ, R100 ;  /* 0x00000064ff39723e */ /* 0x000fe200000010ff */
[----:B------:R-:W-:Y:S01]  /*21f0*/  IMAD.IADD R97, R97, 0x1, R13 ;  /* 0x0000000161617824 */ /* 0x000fe200078e020d */
[----:B------:R-:W-:Y:S02]  /*2200*/  IADD3 R13, P2, R8, R12, RZ ;  /* 0x0000000c080d7210 */ /* 0x000fe40007f5e0ff */
[----:B0-----:R-:W-:-:S03]  /*2210*/  PRMT R99, R57, 0x7610, R99 ;  /* 0x0000761039637816 */ /* 0x001fc60000000063 */
[----:B------:R-:W-:Y:S01]  /*2220*/  IMAD.X R102, R97, 0x1, R7, P2 ;  /* 0x0000000161667824 */ /* 0x000fe200010e0607 */
[C---:B------:R-:W-:Y:S01]  /*2230*/  LEA R100, P2, R13.reuse, UR10, 0x1 ;  /* 0x0000000a0d647c11 */ /* 0x040fe2000f8408ff */
[----:B------:R0:W-:Y:S03]  /*2240*/  @P1 STG.E.U16 desc[UR12][R4.64+0x2], R99 ;  /* 0x0000026304001986 */ /* 0x0001e6000c10150c */
[----:B------:R-:W-:-:S05]  /*2250*/  LEA.HI.X R101, R13, UR11, R102, 0x1, P2 ;  /* 0x0000000b0d657c11 */ /* 0x000fca00090f0c66 */
[----:B------:R-:W2:Y:S01]  /*2260*/  @P0 LDG.E.LTC128B.U16 R56, desc[UR12][R100.64] ;  /* 0x0000000c64380981 */ /* 0x000ea2000c1e1520 */
[----:B------:R-:W-:Y:S01]  /*2270*/  IADD3 R12, P1, R20, R12, RZ ;  /* 0x0000000c140c7210 */ /* 0x000fe20007f3e0ff */
[----:B------:R-:W-:Y:S01]  /*2280*/  BSSY B0, `(.L_x_31) ;  /* 0x0000014000007945 */ /* 0x000fe20003800000 */
[----:B0-----:R-:W-:-:S03]  /*2290*/  SHF.L.U64.HI R99, R14, 0x1, R15 ;  /* 0x000000010e637819 */ /* 0x001fc6000001020f */
[----:B------:R-:W-:Y:S02]  /*22a0*/  IMAD.X R13, R97, 0x1, R23, P1 ;  /* 0x00000001610d7824 */ /* 0x000fe400008e0617 */
[----:B------:R-:W-:Y:S02]  /*22b0*/  IMAD.SHL.U32 R97, R14, 0x2, RZ ;  /* 0x000000020e617824 */ /* 0x000fe400078e00ff */
[----:B------:R-:W-:-:S03]  /*22c0*/  IMAD.WIDE.U32 R12, R94, UR6, R12 ;  /* 0x000000065e0c7c25 */ /* 0x000fc6000f8e000c */
[----:B------:R-:W-:Y:S01]  /*22d0*/  IADD3 R14, P1, R97, R4, RZ ;  /* 0x00000004610e7210 */ /* 0x000fe20007f3e0ff */
[----:B------:R-:W-:Y:S01]  /*22e0*/  IMAD.IADD R102, R96, 0x1, R13 ;  /* 0x0000000160667824 */ /* 0x000fe200078e020d */
[----:B------:R-:W-:-:S03]  /*22f0*/  IADD3 R13, P2, P3, R95, R12, R10 ;  /* 0x0000000c5f0d7210 */ /* 0x000fc60007b5e00a */
[----:B------:R-:W-:Y:S02]  /*2300*/  IMAD.X R15, R99, 0x1, R5, P1 ;  /* 0x00000001630f7824 */ /* 0x000fe400008e0605 */
[----:B--2---:R-:W-:-:S04]  /*2310*/  IMAD.U32 R57, R56, 0x10000, RZ ;  /* 0x0001000038397824 */ /* 0x004fc800078e00ff */
[----:B------:R-:W-:-:S04]  /*2320*/  FMUL R57, R57, R18 ;  /* 0x0000001239397220 */ /* 0x000fc80000400000 */
[----:B------:R-:W-:Y:S01]  /*2330*/  FFMA R57, R58, R0, R57 ;  /* 0x000000003a397223 */ /* 0x000fe20000000039 */
[----:B------:R-:W-:Y:S02]  /*2340*/  IADD3.X R58, R93, R102, R11, P2, P3 ;  /* 0x000000665d3a7210 */ /* 0x000fe400017e640b */
[----:B------:R-:W-:Y:S02]  /*2350*/  ISETP.GT.AND P2, PT, R16, 0x8, P4 ;  /* 0x000000081000780c */ /* 0x000fe40002744270 */
[----:B------:R-:W-:Y:S02]  /*2360*/  F2FP.BF16.F32.PACK_AB R57, RZ, R57 ;  /* 0x00000039ff39723e */ /* 0x000fe400000010ff */
[----:B------:R-:W-:-:S03]  /*2370*/  LEA R12, P3, R13, UR10, 0x1 ;  /* 0x0000000a0d0c7c11 */ /* 0x000fc6000f8608ff */
[----:B------:R0:W-:Y:S01]  /*2380*/  @P0 STG.E.U16 desc[UR12][R14.64], R57 ;  /* 0x000000390e000986 */ /* 0x0001e2000c10150c */
[----:B------:R-:W-:-:S05]  /*2390*/  LEA.HI.X R13, R13, UR11, R58, 0x1, P3 ;  /* 0x0000000b0d0d7c11 */ /* 0x000fca00098f0c3a */
[----:B------:R-:W-:Y:S05]  /*23a0*/  @!P2 BRA `(.L_x_32) ;  /* 0x000000000004a947 */ /* 0x000fea0003800000 */
[----:B------:R2:W5:Y:S02]  /*23b0*/  LDG.E.LTC128B.U16 R56, desc[UR12][R12.64+0x2] ;  /* 0x0000020c0c387981 */ /* 0x000564000c1e1520 */
.L_x_32:
[----:B------:R-:W-:Y:S05]  /*23c0*/  BSYNC B0 ;  /* 0x0000000000007941 */ /* 0x000fea0003800000 */
.L_x_31:
[----:B0----5:R-:W-:Y:S01]  /*23d0*/  IMAD.U32 R57, R56, 0x10000, RZ ;  /* 0x0001000038397824 */ /* 0x021fe200078e00ff */
[----:B------:R-:W-:Y:S01]  /*23e0*/  ISETP.GT.AND P4, PT, R17, 0x8, PT ;  /* 0x000000081100780c */ /* 0x000fe20003f84270 */
[----:B------:R-:W-:Y:S02]  /*23f0*/  BSSY B0, `(.L_x_33) ;  /* 0x0000009000007945 */ /* 0x000fe40003800000 */
[----:B------:R-:W-:Y:S01]  /*2400*/  FMUL R58, R57, R18 ;  /* 0x00000012393a7220 */ /* 0x000fe20000400000 */
[----:B------:R-:W-:Y:S02]  /*2410*/  ISETP.GT.AND P0, PT, R16, RZ, P4 ;  /* 0x000000ff1000720c */ /* 0x000fe40002704270 */
[----:B------:R-:W-:Y:S01]  /*2420*/  P2R R100, PR, RZ, 0x10 ;  /* 0x00000010ff647803 */ /* 0x000fe20000000000 */
[----:B------:R-:W-:-:S05]  /*2430*/  FFMA R58, R59, R0, R58 ;  /* 0x000000003b3a7223 */ /* 0x000fca000000003a */
[----:B------:R-:W-:-:S05]  /*2440*/  F2FP.BF16.F32.PACK_AB R58, RZ, R58 ;  /* 0x0000003aff3a723e */ /* 0x000fca00000010ff */
[----:B------:R0:W-:Y:S01]  /*2450*/  @P2 STG.E.U16 desc[UR12][R14.64+0x2], R58 ;  /* 0x0000023a0e002986 */ /* 0x0001e2000c10150c */
[----:B------:R-:W-:Y:S05]  /*2460*/  @!P0 BRA `(.L_x_34) ;  /* 0x0000000000048947 */ /* 0x000fea0003800000 */
[----:B------:R3:W5:Y:S02]  /*2470*/  LDG.E.LTC128B.U16 R56, desc[UR12][R2.64+0x10] ;  /* 0x0000100c02387981 */ /* 0x000764000c1e1520 */
.L_x_34:
[----:B------:R-:W-:Y:S05]  /*2480*/  BSYNC B0 ;  /* 0x0000000000007941 */ /* 0x000fea0003800000 */
.L_x_33:
[----:B-----5:R-:W-:Y:S01]  /*2490*/  IMAD.U32 R57, R56, 0x10000, RZ ;  /* 0x0001000038397824 */ /* 0x020fe200078e00ff */
        /* <DEDUP_REMOVED lines=10> */
.L_x_36:
[----:B------:R-:W-:Y:S05]  /*2540*/  BSYNC B0 ;  /* 0x0000000000007941 */ /* 0x000fea0003800000 */
.L_x_35:
[----:B----45:R-:W-:Y:S01]  /*2550*/  IMAD.U32 R57, R56, 0x10000, RZ ;  /* 0x0001000038397824 */ /* 0x030fe200078e00ff */
[----:B------:R-:W-:Y:S01]  /*2560*/  IADD3 R59, P0, R90, 0x40, RZ ;  /* 0x000000405a3b7810 */ /* 0x000fe20007f1e0ff */
[----:B------:R-:W-:Y:S02]  /*2570*/  BSSY B0, `(.L_x_37) ;  /* 0x000000c000007945 */ /* 0x000fe40003800000 */
[----:B0-----:R-:W-:Y:S02]  /*2580*/  FMUL R58, R57, R18 ;  /* 0x00000012393a7220 */ /* 0x001fe40000400000 */
[----:B------:R-:W-:Y:S01]  /*2590*/  IMAD.X R90, RZ, RZ, R91, P0 ;  /* 0x000000ffff5a7224 */ /* 0x000fe200000e065b */
[----:B------:R-:W-:Y:S01]  /*25a0*/  ISETP.GT.AND P0, PT, R16, 0x8, P4 ;  /* 0x000000081000780c */ /* 0x000fe20002704270 */
[----:B------:R-:W-:-:S05]  /*25b0*/  FFMA R58, R61, R0, R58 ;  /* 0x000000003d3a7223 */ /* 0x000fca000000003a */
[----:B------:R-:W-:-:S04]  /*25c0*/  F2FP.BF16.F32.PACK_AB R58, RZ, R58 ;  /* 0x0000003aff3a723e */ /* 0x000fc800000010ff */
[----:B------:R-:W-:Y:S01]  /*25d0*/  PRMT R57, R58, 0x7610, R57 ;  /* 0x000076103a397816 */ /* 0x000fe20000000039 */
[----:B------:R-:W-:Y:S01]  /*25e0*/  IMAD R58, R90, UR8, RZ ;  /* 0x000000085a3a7c24 */ /* 0x000fe2000f8e02ff */
[----:B------:R-:W-:-:S03]  /*25f0*/  PRMT R90, R56, 0x7610, R90 ;  /* 0x00007610385a7816 */ /* 0x000fc6000000005a */
[----:B------:R0:W-:Y:S01]  /*2600*/  @P1 STG.E.U16 desc[UR12][R4.64+0x12], R57 ;  /* 0x0000123904001986 */ /* 0x0001e2000c10150c */
[----:B------:R-:W-:Y:S05]  /*2610*/  @!P0 BRA `(.L_x_38) ;  /* 0x0000000000048947 */ /* 0x000fea0003800000 */
[----:B------:R4:W5:Y:S02]  /*2620*/  LDG.E.LTC128B.U16 R90, desc[UR12][R12.64+0x10] ;  /* 0x0000100c0c5a7981 */ /* 0x000964000c1e1520 */
.L_x_38:
[----:B------:R-:W-:Y:S05]  /*2630*/  BSYNC B0 ;  /* 0x0000000000007941 */ /* 0x000fea0003800000 */
.L_x_37:
[----:B0----5:R-:W-:Y:S01]  /*2640*/  IMAD.U32 R57, R90, 0x10000, RZ ;  /* 0x000100005a397824 */ /* 0x021fe200078e00ff */
[----:B------:R-:W-:Y:S01]  /*2650*/  ISETP.GT.AND P1, PT, R16, 0x8, P3 ;  /* 0x000000081000780c */ /* 0x000fe20001f24270 */
[----:B------:R-:W-:Y:S01]  /*2660*/  IMAD R21, R59, UR9, R58 ;  /* 0x000000093b157c24 */ /* 0x000fe2000f8e023a */
[----:B------:R-:W-:Y:S01]  /*2670*/  BSSY B0, `(.L_x_39) ;  /* 0x0000012000007945 */ /* 0x000fe20003800000 */
[----:B------:R-:W-:Y:S01]  /*2680*/  FMUL R57, R57, R18 ;  /* 0x0000001239397220 */ /* 0x000fe20000400000 */
[----:B------:R-:W-:-:S04]  /*2690*/  IMAD.WIDE.U32 R60, R59, UR8, R22 ;  /* 0x000000083b3c7c25 */ /* 0x000fc8000f8e0016 */
[----:B------:R-:W-:Y:S01]  /*26a0*/  FFMA R62, R62, R0, R57 ;  /* 0x000000003e3e7223 */ /* 0x000fe20000000039 */
[----:B------:R-:W-:-:S04]  /*26b0*/  IMAD.WIDE.U32 R56, R59, UR8, R88 ;  /* 0x000000083b387c25 */ /* 0x000fc8000f8e0058 */
[C---:B------:R-:W-:Y:S01]  /*26c0*/  IMAD.IADD R61, R21.reuse, 0x1, R61 ;  /* 0x00000001153d7824 */ /* 0x040fe200078e023d */
[----:B------:R-:W-:Y:S01]  /*26d0*/  F2FP.BF16.F32.PACK_AB R62, RZ, R62 ;  /* 0x0000003eff3e723e */ /* 0x000fe200000010ff */
[----:B------:R-:W-:Y:S01]  /*26e0*/  IMAD.IADD R89, R21, 0x1, R57 ;  /* 0x0000000115597824 */ /* 0x000fe200078e0239 */
[----:B------:R-:W-:Y:S01]  /*26f0*/  IADD3 R22, P2, R20, R56, RZ ;  /* 0x0000003814167210 */ /* 0x000fe20007f5e0ff */
[----:B------:R-:W-:Y:S02]  /*2700*/  IMAD.WIDE.U32 R60, R94, UR6, R60 ;  /* 0x000000065e3c7c25 */ /* 0x000fe4000f8e003c */
[----:B------:R0:W-:Y:S02]  /*2710*/  @P0 STG.E.U16 desc[UR12][R14.64+0x10], R62 ;  /* 0x0000103e0e000986 */ /* 0x0001e4000c10150c */
[----:B------:R-:W-:Y:S01]  /*2720*/  IMAD.X R23, R89, 0x1, R23, P2 ;  /* 0x0000000159177824 */ /* 0x000fe200010e0617 */
[----:B------:R-:W-:Y:S01]  /*2730*/  IADD3 R58, P0, P2, R95, R60, R10 ;  /* 0x0000003c5f3a7210 */ /* 0x000fe20007a1e00a */
[----:B------:R-:W-:-:S02]  /*2740*/  IMAD.IADD R91, R96, 0x1, R61 ;  /* 0x00000001605b7824 */ /* 0x000fc400078e023d */
[----:B------:R-:W-:-:S03]  /*2750*/  IMAD.WIDE.U32 R22, R94, UR6, R22 ;  /* 0x000000065e167c25 */ /* 0x000fc6000f8e0016 */
[----:B------:R-:W-:Y:S01]  /*2760*/  IADD3.X R91, R93, R91, R11, P0, P2 ;  /* 0x0000005b5d5b7210 */ /* 0x000fe200007e440b */
[----:B------:R-:W-:Y:S06]  /*2770*/  @!P1 BRA `(.L_x_40) ;  /* 0x0000000000049947 */ /* 0x000fec0003800000 */
[----:B------:R0:W5:Y:S02]  /*2780*/  LDG.E.LTC128B.U16 R90, desc[UR12][R12.64+0x12] ;  /* 0x0000120c0c5a7981 */ /* 0x000164000c1e1520 */
.L_x_40:
[----:B------:R-:W-:Y:S05]  /*2790*/  BSYNC B0 ;  /* 0x0000000000007941 */ /* 0x000fea0003800000 */
.L_x_39:
[----:B-----5:R-:W-:Y:S01]  /*27a0*/  IMAD.U32 R103, R90, 0x10000, RZ ;  /* 0x000100005a677824 */ /* 0x020fe200078e00ff */
[----:B------:R-:W-:Y:S01]  /*27b0*/  IADD3 R95, P0, P2, R95, R22, R10 ;  /* 0x000000165f5f7210 */ /* 0x000fe20007a1e00a */
[----:B------:R-:W-:Y:S01]  /*27c0*/  IMAD.IADD R10, R96, 0x1, R23 ;  /* 0x00000001600a7824 */ /* 0x000fe200078e0217 */
[C---:B------:R-:W-:Y:S01]  /*27d0*/  SHF.L.U64.HI R19, R92.reuse, 0x1, R19 ;  /* 0x000000015c137819 */ /* 0x040fe20000010213 */
[----:B------:R-:W-:Y:S01]  /*27e0*/  FMUL R20, R103, R18 ;  /* 0x0000001267147220 */ /* 0x000fe20000400000 */
[----:B------:R-:W-:Y:S01]  /*27f0*/  IMAD.SHL.U32 R61, R92, 0x2, RZ ;  /* 0x000000025c3d7824 */ /* 0x000fe200078e00ff */
[----:B------:R-:W-:Y:S01]  /*2800*/  ISETP.GT.AND P3, PT, R17, 0x10, PT ;  /* 0x000000101100780c */ /* 0x000fe20003f64270 */
[----:B------:R-:W-:Y:S01]  /*2810*/  BSSY B0, `(.L_x_41) ;  /* 0x000000b000007945 */ /* 0x000fe20003800000 */
[----:B------:R-:W-:Y:S01]  /*2820*/  FFMA R20, R63, R0, R20 ;  /* 0x000000003f147223 */ /* 0x000fe20000000014 */
[----:B------:R-:W-:Y:S02]  /*2830*/  IADD3.X R60, R93, R10, R11, P0, P2 ;  /* 0x0000000a5d3c7210 */ /* 0x000fe400007e440b */
[----:B------:R-:W-:-:S02]  /*2840*/  IADD3 R10, P0, P2, R61, R4, R97 ;  /* 0x000000043d0a7210 */ /* 0x000fc40007a1e061 */
[----:B------:R-:W-:Y:S02]  /*2850*/  F2FP.BF16.F32.PACK_AB R20, RZ, R20 ;  /* 0x00000014ff14723e */ /* 0x000fe400000010ff */
[----:B------:R-:W-:Y:S02]  /*2860*/  IADD3.X R11, R19, R5, R99, P0, P2 ;  /* 0x00000005130b7210 */ /* 0x000fe400007e4463 */
[----:B------:R-:W-:Y:S01]  /*2870*/  ISETP.GT.AND P0, PT, R16, RZ, P3 ;  /* 0x000000ff1000720c */ /* 0x000fe20001f04270 */
[----:B------:R0:W-:Y:S01]  /*2880*/  @P1 STG.E.U16 desc[UR12][R14.64+0x12], R20 ;  /* 0x000012140e001986 */ /* 0x0001e2000c10150c */
[----:B------:R-:W-:-:S11]  /*2890*/  P2R R88, PR, RZ, 0x8 ;  /* 0x00000008ff587803 */ /* 0x000fd60000000000 */
[----:B0-----:R-:W-:Y:S05]  /*28a0*/  @!P0 BRA `(.L_x_42) ;  /* 0x0000000000048947 */ /* 0x001fea0003800000 */
[----:B------:R0:W5:Y:S02]  /*28b0*/  LDG.E.LTC128B.U16 R90, desc[UR12][R2.64+0x20] ;  /* 0x0000200c025a7981 */ /* 0x000164000c1e1520 */
.L_x_42:
[----:B------:R-:W-:Y:S05]  /*28c0*/  BSYNC B0 ;  /* 0x0000000000007941 */ /* 0x000fea0003800000 */
.L_x_41:
[----:B-----5:R-:W-:Y:S01]  /*28d0*/  IMAD.U32 R23, R90, 0x10000, RZ ;  /* 0x000100005a177824 */ /* 0x020fe200078e00ff */
[----:B------:R-:W-:Y:S01]  /*28e0*/  ISETP.GT.AND P1, PT, R17, 0x11, PT ;  /* 0x000000111100780c */ /* 0x000fe20003f24270 */
[----:B------:R-:W-:Y:S02]  /*28f0*/  BSSY B0, `(.L_x_43) ;  /* 0x0000009000007945 */ /* 0x000fe40003800000 */
[----:B------:R-:W-:-:S04]  /*2900*/  FMUL R23, R23, R18 ;  /* 0x0000001217177220 */ /* 0x000fc80000400000 */
[----:B------:R-:W-:Y:S01]  /*2910*/  FFMA R23, R64, R0, R23 ;  /* 0x0000000040177223 */ /* 0x000fe20000000017 */
[----:B------:R-:W-:-:S04]  /*2920*/  P2R R64, PR, RZ, 0x2 ;  /* 0x00000002ff407803 */ /* 0x000fc80000000000 */
[----:B------:R-:W-:-:S05]  /*2930*/  F2FP.BF16.F32.PACK_AB R23, RZ, R23 ;  /* 0x00000017ff17723e */ /* 0x000fca00000010ff */
[----:B------:R0:W-:Y:S01]  /*2940*/  @P0 STG.E.U16 desc[UR12][R4.64+0x20], R23 ;  /* 0x0000201704000986 */ /* 0x0001e2000c10150c */
[----:B------:R-:W-:-:S13]  /*2950*/  ISETP.GT.AND P0, PT, R16, RZ, P1 ;  /* 0x000000ff1000720c */ /* 0x000fda0000f04270 */
[----:B0-----:R-:W-:Y:S05]  /*2960*/  @!P0 BRA `(.L_x_44) ;  /* 0x0000000000048947 */ /* 0x001fea0003800000 */
[----:B------:R0:W5:Y:S02]  /*2970*/  LDG.E.LTC128B.U16 R90, desc[UR12][R2.64+0x22] ;  /* 0x0000220c025a7981 */ /* 0x000164000c1e1520 */
.L_x_44:
[----:B------:R-:W-:Y:S05]  /*2980*/  BSYNC B0 ;  /* 0x0000000000007941 */ /* 0x000fea0003800000 */
.L_x_43:
[----:B-----5:R-:W-:Y:S01]  /*2990*/  IMAD.U32 R23, R90, 0x10000, RZ ;  /* 0x000100005a177824 */ /* 0x020fe200078e00ff */
[----:B------:R-:W-:Y:S03]  /*29a0*/  BSSY B0, `(.L_x_45) ;  /* 0x0000008000007945 */ /* 0x000fe60003800000 */
[----:B------:R-:W-:-:S04]  /*29b0*/  FMUL R20, R23, R18 ;  /* 0x0000001217147220 */ /* 0x000fc80000400000 */
[----:B------:R-:W-:-:S05]  /*29c0*/  FFMA R20, R65, R0, R20 ;  /* 0x0000000041147223 */ /* 0x000fca0000000014 */
[----:B------:R-:W-:-:S05]  /*29d0*/  F2FP.BF16.F32.PACK_AB R20, RZ, R20 ;  /* 0x00000014ff14723e */ /* 0x000fca00000010ff */
[----:B------:R0:W-:Y:S01]  /*29e0*/  @P0 STG.E.U16 desc[UR12][R4.64+0x22], R20 ;  /* 0x0000221404000986 */ /* 0x0001e2000c10150c */
[----:B------:R-:W-:-:S13]  /*29f0*/  ISETP.GT.AND P0, PT, R16, 0x8, P3 ;  /* 0x000000081000780c */ /* 0x000fda0001f04270 */
[----:B0-----:R-:W-:Y:S05]  /*2a00*/  @!P0 BRA `(.L_x_46) ;  /* 0x0000000000048947 */ /* 0x001fea0003800000 */
[----:B------:R0:W5:Y:S02]  /*2a10*/  LDG.E.LTC128B.U16 R90, desc[UR12][R12.64+0x20] ;  /* 0x0000200c0c5a7981 */ /* 0x000164000c1e1520 */
.L_x_46:
[----:B------:R-:W-:Y:S05]  /*2a20*/  BSYNC B0 ;  /* 0x0000000000007941 */ /* 0x000fea0003800000 */
.L_x_45:
        /* <DEDUP_REMOVED lines=9> */
.L_x_48:
[----:B------:R-:W-:Y:S05]  /*2ac0*/  BSYNC B0 ;  /* 0x0000000000007941 */ /* 0x000fea0003800000 */
.L_x_47:
[----:B-----5:R-:W-:Y:S01]  /*2ad0*/  IMAD.U32 R9, R90, 0x10000, RZ ;  /* 0x000100005a097824 */ /* 0x020fe200078e00ff */
[----:B------:R-:W-:Y:S01]  /*2ae0*/  ISETP.GT.AND P2, PT, R17, 0x18, PT ;  /* 0x000000181100780c */ /* 0x000fe20003f44270 */
[----:B------:R-:W-:Y:S01]  /*2af0*/  IMAD.WIDE.U32 R62, R59, UR8, R6 ;  /* 0x000000083b3e7c25 */ /* 0x000fe2000f8e0006 */
[----:B------:R-:W-:Y:S03]  /*2b00*/  BSSY B0, `(.L_x_49) ;  /* 0x0000015000007945 */ /* 0x000fe60003800000 */
[----:B------:R-:W-:Y:S01]  /*2b10*/  FMUL R20, R9, R18 ;  /* 0x0000001209147220 */ /* 0x000fe20000400000 */
[----:B------:R-:W-:-:S03]  /*2b20*/  IMAD.IADD R21, R63, 0x1, R21 ;  /* 0x000000013f157824 */ /* 0x000fc600078e0215 */
[----:B------:R-:W-:-:S05]  /*2b30*/  FFMA R20, R67, R0, R20 ;  /* 0x0000000043147223 */ /* 0x000fca0000000014 */
[----:B------:R-:W-:-:S04]  /*2b40*/  F2FP.BF16.F32.PACK_AB R20, RZ, R20 ;  /* 0x00000014ff14723e */ /* 0x000fc800000010ff */
[----:B------:R-:W-:-:S05]  /*2b50*/  PRMT R23, R20, 0x7610, R23 ;  /* 0x0000761014177816 */ /* 0x000fca0000000017 */
[----:B------:R1:W-:Y:S01]  /*2b60*/  @P0 STG.E.U16 desc[UR12][R14.64+0x22], R23 ;  /* 0x000022170e000986 */ /* 0x0003e2000c10150c */
[----:B------:R-:W-:-:S04]  /*2b70*/  LEA R22, P0, R62, UR10, 0x1 ;  /* 0x0000000a3e167c11 */ /* 0x000fc8000f8008ff */
[----:B-1----:R-:W-:Y:S02]  /*2b80*/  LEA.HI.X R23, R62, UR11, R21, 0x1, P0 ;  /* 0x0000000b3e177c11 */ /* 0x002fe400080f0c15 */
[----:B------:R-:W-:-:S04]  /*2b90*/  LEA R20, P0, R58, UR10, 0x1 ;  /* 0x0000000a3a147c11 */ /* 0x000fc8000f8008ff */
[----:B------:R-:W-:Y:S02]  /*2ba0*/  LEA.HI.X R21, R58, UR11, R91, 0x1, P0 ;  /* 0x0000000b3a157c11 */ /* 0x000fe400080f0c5b */
[----:B------:R-:W-:-:S05]  /*2bb0*/  IADD3 R9, P0, R8, R56, RZ ;  /* 0x0000003808097210 */ /* 0x000fca0007f1e0ff */
[----:B------:R-:W-:Y:S01]  /*2bc0*/  IMAD.X R6, R89, 0x1, R7, P0 ;  /* 0x0000000159067824 */ /* 0x000fe200000e0607 */
[----:B------:R-:W-:-:S04]  /*2bd0*/  LEA R8, P0, R9, UR10, 0x1 ;  /* 0x0000000a09087c11 */ /* 0x000fc8000f8008ff */
[----:B------:R-:W-:Y:S02]  /*2be0*/  LEA.HI.X R9, R9, UR11, R6, 0x1, P0 ;  /* 0x0000000b09097c11 */ /* 0x000fe400080f0c06 */
[----:B------:R-:W-:-:S04]  /*2bf0*/  LEA R6, P0, R95, UR10, 0x1 ;  /* 0x0000000a5f067c11 */ /* 0x000fc8000f8008ff */
[----:B------:R-:W-:Y:S02]  /*2c00*/  LEA.HI.X R7, R95, UR11, R60, 0x1, P0 ;  /* 0x0000000b5f077c11 */ /* 0x000fe400080f0c3c */
[----:B------:R-:W-:Y:S02]  /*2c10*/  ISETP.GT.AND P0, PT, R16, RZ, P2 ;  /* 0x000000ff1000720c */ /* 0x000fe40001704270 */
[----:B------:R-:W-:-:S11]  /*2c20*/  P2R R60, PR, RZ, 0x4 ;  /* 0x00000004ff3c7803 */ /* 0x000fd60000000000 */
[----:B------:R-:W-:Y:S05]  /*2c30*/  @!P0 BRA `(.L_x_50) ;  /* 0x0000000000048947 */ /* 0x000fea0003800000 */
[----:B------:R1:W5:Y:S02]  /*2c40*/  LDG.E.LTC128B.U16 R90, desc[UR12][R2.64+0x30] ;  /* 0x0000300c025a7981 */ /* 0x000364000c1e1520 */
.L_x_50:
[----:B------:R-:W-:Y:S05]  /*2c50*/  BSYNC B0 ;  /* 0x0000000000007941 */ /* 0x000fea0003800000 */
.L_x_49:
[----:B-----5:R-:W-:Y:S01]  /*2c60*/  IMAD.U32 R57, R90, 0x10000, RZ ;  /* 0x000100005a397824 */ /* 0x020fe200078e00ff */
[----:B------:R-:W-:Y:S01]  /*2c70*/  ISETP.GT.AND P1, PT, R17, 0x19, PT ;  /* 0x000000191100780c */ /* 0x000fe20003f24270 */
[----:B------:R-:W-:Y:S02]  /*2c80*/  BSSY B0, `(.L_x_51) ;  /* 0x0000009000007945 */ /* 0x000fe40003800000 */
[----:B------:R-:W-:Y:S01]  /*2c90*/  FMUL R57, R57, R18 ;  /* 0x0000001239397220 */ /* 0x000fe20000400000 */
[----:B------:R-:W-:-:S03]  /*2ca0*/  P2R R67, PR, RZ, 0x2 ;  /* 0x00000002ff437803 */ /* 0x000fc60000000000 */
[----:B------:R-:W-:-:S05]  /*2cb0*/  FFMA R57, R68, R0, R57 ;  /* 0x0000000044397223 */ /* 0x000fca0000000039 */
[----:B------:R-:W-:-:S05]  /*2cc0*/  F2FP.BF16.F32.PACK_AB R57, RZ, R57 ;  /* 0x00000039ff39723e */ /* 0x000fca00000010ff */
[----:B------:R0:W-:Y:S01]  /*2cd0*/  @P0 STG.E.U16 desc[UR12][R4.64+0x30], R57 ;  /* 0x0000303904000986 */ /* 0x0001e2000c10150c */
[----:B------:R-:W-:-:S13]  /*2ce0*/  ISETP.GT.AND P0, PT, R16, RZ, P1 ;  /* 0x000000ff1000720c */ /* 0x000fda0000f04270 */
[----:B0-----:R-:W-:Y:S05]  /*2cf0*/  @!P0 BRA `(.L_x_52) ;  /* 0x0000000000048947 */ /* 0x001fea0003800000 */
[----:B------:R0:W5:Y:S02]  /*2d00*/  LDG.E.LTC128B.U16 R90, desc[UR12][R2.64+0x32] ;  /* 0x0000320c025a7981 */ /* 0x000164000c1e1520 */
.L_x_52:
[----:B------:R-:W-:Y:S05]  /*2d10*/  BSYNC B0 ;  /* 0x0000000000007941 */ /* 0x000fea0003800000 */
.L_x_51:
        /* <DEDUP_REMOVED lines=9> */
.L_x_54:
[----:B------:R-:W-:Y:S05]  /*2db0*/  BSYNC B0 ;  /* 0x0000000000007941 */ /* 0x000fea0003800000 */
.L_x_53:
        /* <DEDUP_REMOVED lines=9> */
.L_x_56:
[----:B------:R-:W-:Y:S05]  /*2e50*/  BSYNC B0 ;  /* 0x0000000000007941 */ /* 0x000fea0003800000 */
.L_x_55:
        /* <DEDUP_REMOVED lines=11> */
.L_x_58:
[----:B------:R-:W-:Y:S05]  /*2f10*/  BSYNC B0 ;  /* 0x0000000000007941 */ /* 0x000fea0003800000 */
.L_x_57:
        /* <DEDUP_REMOVED lines=11> */
.L_x_60:
[----:B------:R-:W-:Y:S05]  /*2fd0*/  BSYNC B0 ;  /* 0x0000000000007941 */ /* 0x000fea0003800000 */
.L_x_59:
        /* <DEDUP_REMOVED lines=9> */
.L_x_62:
[----:B------:R-:W-:Y:S05]  /*3070*/  BSYNC B0 ;  /* 0x0000000000007941 */ /* 0x000fea0003800000 */
.L_x_61:
        /* <DEDUP_REMOVED lines=9> */
.L_x_64:
[----:B------:R-:W-:Y:S05]  /*3110*/  BSYNC B0 ;  /* 0x0000000000007941 */ /* 0x000fea0003800000 */
.L_x_63:
[----:B-----5:R-:W-:Y:S01]  /*3120*/  IMAD.U32 R57, R90, 0x10000, RZ ;  /* 0x000100005a397824 */ /* 0x020fe200078e00ff */
[----:B------:R-:W-:Y:S01]  /*3130*/  ISETP.GT.AND P5, PT, R17, 0x28, PT ;  /* 0x000000281100780c */ /* 0x000fe20003fa4270 */
[----:B------:R-:W-:Y:S02]  /*3140*/  BSSY B0, `(.L_x_65) ;  /* 0x0000009000007945 */ /* 0x000fe40003800000 */
[----:B------:R-:W-:-:S04]  /*3150*/  FMUL R56, R57, R18 ;  /* 0x0000001239387220 */ /* 0x000fc80000400000 */
[----:B------:R-:W-:-:S05]  /*3160*/  FFMA R56, R75, R0, R56 ;  /* 0x000000004b387223 */ /* 0x000fca0000000038 */
[----:B------:R-:W-:-:S05]  /*3170*/  F2FP.BF16.F32.PACK_AB R56, RZ, R56 ;  /* 0x00000038ff38723e */ /* 0x000fca00000010ff */
[----:B------:R1:W-:Y:S01]  /*3180*/  @P0 STG.E.U16 desc[UR12][R14.64+0x42], R56 ;  /* 0x000042380e000986 */ /* 0x0003e2000c10150c */
[----:B------:R-:W-:Y:S02]  /*3190*/  ISETP.GT.AND P0, PT, R16, RZ, P5 ;  /* 0x000000ff1000720c */ /* 0x000fe40002f04270 */
[----:B-1----:R-:W-:-:S11]  /*31a0*/  P2R R56, PR, RZ, 0x20 ;  /* 0x00000020ff387803 */ /* 0x002fd60000000000 */
[----:B------:R-:W-:Y:S05]  /*31b0*/  @!P0 BRA `(.L_x_66) ;  /* 0x0000000000048947 */ /* 0x000fea0003800000 */
[----:B------:R1:W5:Y:S02]  /*31c0*/  LDG.E.LTC128B.U16 R90, desc[UR12][R2.64+0x50] ;  /* 0x0000500c025a7981 */ /* 0x000364000c1e1520 */
.L_x_66:
[----:B------:R-:W-:Y:S05]  /*31d0*/  BSYNC B0 ;  /* 0x0000000000007941 */ /* 0x000fea0003800000 */
.L_x_65:
        /* <DEDUP_REMOVED lines=11> */
.L_x_68:
[----:B------:R-:W-:Y:S05]  /*3290*/  BSYNC B0 ;  /* 0x0000000000007941 */ /* 0x000fea0003800000 */
.L_x_67:
        /* <DEDUP_REMOVED lines=9> */
.L_x_70:
[----:B------:R-:W-:Y:S05]  /*3330*/  BSYNC B0 ;  /* 0x0000000000007941 */ /* 0x000fea0003800000 */
.L_x_69:
        /* <DEDUP_REMOVED lines=9> */
.L_x_72:
[----:B------:R-:W-:Y:S05]  /*33d0*/  BSYNC B0 ;  /* 0x0000000000007941 */ /* 0x000fea0003800000 */
.L_x_71:
[----:B-----5:R-:W-:Y:S01]  /*33e0*/  IMAD.U32 R57, R90, 0x10000, RZ ;  /* 0x000100005a397824 */ /* 0x020fe200078e00ff */
[----:B------:R-:W-:Y:S01]  /*33f0*/  ISETP.GT.AND P3, PT, R17, 0x30, PT ;  /* 0x000000301100780c */ /* 0x000fe20003f64270 */
[----:B------:R-:W-:Y:S02]  /*3400*/  BSSY B0, `(.L_x_73) ;  /* 0x0000008000007945 */ /* 0x000fe40003800000 */
[----:B------:R-:W-:-:S04]  /*3410*/  FMUL R56, R57, R18 ;  /* 0x0000001239387220 */ /* 0x000fc80000400000 */
[----:B------:R-:W-:-:S05]  /*3420*/  FFMA R56, R79, R0, R56 ;  /* 0x000000004f387223 */ /* 0x000fca0000000038 */
[----:B------:R-:W-:-:S05]  /*3430*/  F2FP.BF16.F32.PACK_AB R56, RZ, R56 ;  /* 0x00000038ff38723e */ /* 0x000fca00000010ff */
[----:B------:R0:W-:Y:S01]  /*3440*/  @P0 STG.E.U16 desc[UR12][R14.64+0x52], R56 ;  /* 0x000052380e000986 */ /* 0x0001e2000c10150c */
[----:B------:R-:W-:-:S13]  /*3450*/  ISETP.GT.AND P0, PT, R16, RZ, P3 ;  /* 0x000000ff1000720c */ /* 0x000fda0001f04270 */
[----:B0-----:R-:W-:Y:S05]  /*3460*/  @!P0 BRA `(.L_x_74) ;  /* 0x0000000000048947 */ /* 0x001fea0003800000 */
[----:B------:R0:W5:Y:S02]  /*3470*/  LDG.E.LTC128B.U16 R90, desc[UR12][R2.64+0x60] ;  /* 0x0000600c025a7981 */ /* 0x000164000c1e1520 */
.L_x_74:
[----:B------:R-:W-:Y:S05]  /*3480*/  BSYNC B0 ;  /* 0x0000000000007941 */ /* 0x000fea0003800000 */
.L_x_73:
        /* <DEDUP_REMOVED lines=10> */
.L_x_76:
[----:B------:R-:W-:Y:S05]  /*3530*/  BSYNC B0 ;  /* 0x0000000000007941 */ /* 0x000fea0003800000 */
.L_x_75:
        /* <DEDUP_REMOVED lines=9> */
.L_x_78:
[----:B------:R-:W-:Y:S05]  /*35d0*/  BSYNC B0 ;  /* 0x0000000000007941 */ /* 0x000fea0003800000 */
.L_x_77:
        /* <DEDUP_REMOVED lines=9> */
.L_x_80:
[----:B------:R-:W-:Y:S05]  /*3670*/  BSYNC B0 ;  /* 0x0000000000007941 */ /* 0x000fea0003800000 */
.L_x_79:
        /* <DEDUP_REMOVED lines=10> */
.L_x_82:
[----:B------:R-:W-:Y:S05]  /*3720*/  BSYNC B0 ;  /* 0x0000000000007941 */ /* 0x000fea0003800000 */
.L_x_81:
[----:B-----5:R-:W-:Y:S01]  /*3730*/  IMAD.U32 R57, R90, 0x10000, RZ ;  /* 0x000100005a397824 */ /* 0x020fe200078e00ff */
[----:B------:R-:W-:Y:S03]  /*3740*/  BSSY B0, `(.L_x_83) ;  /* 0x000000f000007945 */ /* 0x000fe60003800000 */
[----:B------:R-:W-:-:S04]  /*3750*/  FMUL R57, R57, R18 ;  /* 0x0000001239397220 */ /* 0x000fc80000400000 */
[----:B------:R-:W-:-:S05]  /*3760*/  FFMA R57, R84, R0, R57 ;  /* 0x0000000054397223 */ /* 0x000fca0000000039 */
[----:B------:R-:W-:-:S05]  /*3770*/  F2FP.BF16.F32.PACK_AB R57, RZ, R57 ;  /* 0x00000039ff39723e */ /* 0x000fca00000010ff */
[----:B------:R1:W-:Y:S01]  /*3780*/  @P0 STG.E.U16 desc[UR12][R4.64+0x70], R57 ;  /* 0x0000703904000986 */ /* 0x0003e2000c10150c */
[----:B------:R-:W-:-:S05]  /*3790*/  IADD3 R58, P0, R61, R14, RZ ;  /* 0x0000000e3d3a7210 */ /* 0x000fca0007f1e0ff */
[----:B------:R-:W-:Y:S01]  /*37a0*/  IMAD.X R59, R19, 0x1, R15, P0 ;  /* 0x00000001133b7824 */ /* 0x000fe200000e060f */
[----:B------:R-:W-:-:S05]  /*37b0*/  IADD3 R62, P0, R61, R14, RZ ;  /* 0x0000000e3d3e7210 */ /* 0x000fca0007f1e0ff */
[----:B------:R-:W-:Y:S01]  /*37c0*/  IMAD.X R63, R19, 0x1, R15, P0 ;  /* 0x00000001133f7824 */ /* 0x000fe200000e060f */
[----:B------:R-:W-:-:S05]  /*37d0*/  IADD3 R56, P0, R61, R4, RZ ;  /* 0x000000043d387210 */ /* 0x000fca0007f1e0ff */
[----:B-1----:R-:W-:Y:S01]  /*37e0*/  IMAD.X R57, R19, 0x1, R5, P0 ;  /* 0x0000000113397824 */ /* 0x002fe200000e0605 */
[----:B------:R-:W-:-:S04]  /*37f0*/  ISETP.GT.AND P0, PT, R17, 0x39, PT ;  /* 0x000000391100780c */ /* 0x000fc80003f04270 */
[----:B------:R-:W-:-:S13]  /*3800*/  ISETP.GT.AND P4, PT, R16, RZ, P0 ;  /* 0x000000ff1000720c */ /* 0x000fda0000784270 */
[----:B------:R-:W-:Y:S05]  /*3810*/  @!P4 BRA `(.L_x_84) ;  /* 0x000000000004c947 */ /* 0x000fea0003800000 */
[----:B------:R1:W5:Y:S02]  /*3820*/  LDG.E.LTC128B.U16 R90, desc[UR12][R2.64+0x72] ;  /* 0x0000720c025a7981 */ /* 0x000364000c1e1520 */
.L_x_84:
[----:B------:R-:W-:Y:S05]  /*3830*/  BSYNC B0 ;  /* 0x0000000000007941 */ /* 0x000fea0003800000 */
.L_x_83:
[----:B01-3-5:R-:W-:Y:S01]  /*3840*/  IMAD.U32 R3, R90, 0x10000, RZ ;  /* 0x000100005a037824 */ /* 0x02bfe200078e00ff */
        /* <DEDUP_REMOVED lines=8> */
.L_x_86:
[----:B------:R-:W-:Y:S05]  /*38d0*/  BSYNC B0 ;  /* 0x0000000000007941 */ /* 0x000fea0003800000 */
.L_x_85:
[----:B-----5:R-:W-:Y:S01]  /*38e0*/  IMAD.U32 R3, R90, 0x10000, RZ ;  /* 0x000100005a037824 */ /* 0x020fe200078e00ff */
[----:B------:R-:W-:Y:S03]  /*38f0*/  BSSY B0, `(.L_x_87) ;  /* 0x0000008000007945 */ /* 0x000fe60003800000 */
[----:B------:R-:W-:-:S04]  /*3900*/  FMUL R3, R3, R18 ;  /* 0x0000001203037220 */ /* 0x000fc80000400000 */
[----:B------:R-:W-:-:S05]  /*3910*/  FFMA R3, R86, R0, R3 ;  /* 0x0000000056037223 */ /* 0x000fca0000000003 */
[----:B------:R-:W-:-:S05]  /*3920*/  F2FP.BF16.F32.PACK_AB R3, RZ, R3 ;  /* 0x00000003ff03723e */ /* 0x000fca00000010ff */
[----:B------:R1:W-:Y:S01]  /*3930*/  @P4 STG.E.U16 desc[UR12][R14.64+0x70], R3 ;  /* 0x000070030e004986 */ /* 0x0003e2000c10150c */
[----:B------:R-:W-:-:S13]  /*3940*/  ISETP.GT.AND P4, PT, R16, 0x8, P0 ;  /* 0x000000081000780c */ /* 0x000fda0000784270 */
[----:B-1----:R-:W-:Y:S05]  /*3950*/  @!P4 BRA `(.L_x_88) ;  /* 0x000000000004c947 */ /* 0x002fea0003800000 */
[----:B------:R1:W5:Y:S02]  /*3960*/  LDG.E.LTC128B.U16 R90, desc[UR12][R12.64+0x72] ;  /* 0x0000720c0c5a7981 */ /* 0x000364000c1e1520 */
.L_x_88:
[----:B------:R-:W-:Y:S05]  /*3970*/  BSYNC B0 ;  /* 0x0000000000007941 */ /* 0x000fea0003800000 */
.L_x_87:
[----:B-----5:R-:W-:-:S04]  /*3980*/  IMAD.U32 R3, R90, 0x10000, RZ ;  /* 0x000100005a037824 */ /* 0x020fc800078e00ff */
[----:B------:R-:W-:-:S04]  /*3990*/  FMUL R2, R3, R18 ;  /* 0x0000001203027220 */ /* 0x000fc80000400000 */
[----:B------:R-:W-:-:S05]  /*39a0*/  FFMA R2, R87, R0, R2 ;  /* 0x0000000057027223 */ /* 0x000fca0000000002 */
[----:B------:R-:W-:-:S05]  /*39b0*/  F2FP.BF16.F32.PACK_AB R2, RZ, R2 ;  /* 0x00000002ff02723e */ /* 0x000fca00000010ff */
[----:B------:R3:W-:Y:S01]  /*39c0*/  @P4 STG.E.U16 desc[UR12][R14.64+0x72], R2 ;  /* 0x000072020e004986 */ /* 0x0007e2000c10150c */
[----:B------:R-:W-:-:S13]  /*39d0*/  ISETP.GT.AND P4, PT, R16, 0x40, P6 ;  /* 0x000000401000780c */ /* 0x000fda0003784270 */
[----:B------:R-:W2:Y:S01]  /*39e0*/  @P4 LDG.E.LTC128B.U16 R90, desc[UR12][R22.64] ;  /* 0x0000000c165a4981 */ /* 0x000ea2000c1e1520 */
[----:B------:R-:W-:Y:S01]  /*39f0*/  BSSY B0, `(.L_x_89) ;  /* 0x000000a000007945 */ /* 0x000fe20003800000 */
[----:B--2---:R-:W-:-:S04]  /*3a00*/  IMAD.U32 R3, R90, 0x10000, RZ ;  /* 0x000100005a037824 */ /* 0x004fc800078e00ff */
[----:B------:R-:W-:-:S04]  /*3a10*/  FMUL R3, R3, R18 ;  /* 0x0000001203037220 */ /* 0x000fc80000400000 */
[----:B------:R-:W-:-:S05]  /*3a20*/  FFMA R3, R24, R0, R3 ;  /* 0x0000000018037223 */ /* 0x000fca0000000003 */
[----:B------:R-:W-:-:S05]  /*3a30*/  F2FP.BF16.F32.PACK_AB R3, RZ, R3 ;  /* 0x00000003ff03723e */ /* 0x000fca00000010ff */
[----:B------:R3:W-:Y:S01]  /*3a40*/  @P4 STG.E.U16 desc[UR12][R56.64], R3 ;  /* 0x0000000338004986 */ /* 0x0007e2000c10150c */
[----:B------:R-:W-:-:S04]  /*3a50*/  ISETP.NE.AND P4, PT, R98, RZ, PT ;  /* 0x000000ff6200720c */ /* 0x000fc80003f85270 */
[----:B------:R-:W-:-:S13]  /*3a60*/  ISETP.GT.AND P4, PT, R16, 0x40, P4 ;  /* 0x000000401000780c */ /* 0x000fda0002784270 */
[----:B---3--:R-:W-:Y:S05]  /*3a70*/  @!P4 BRA `(.L_x_90) ;  /* 0x000000000004c947 */ /* 0x008fea0003800000 */
[----:B------:R2:W5:Y:S02]  /*3a80*/  LDG.E.LTC128B.U16 R90, desc[UR12][R20.64+0x2] ;  /* 0x0000020c145a7981 */ /* 0x000564000c1e1520 */
.L_x_90:
[----:B------:R-:W-:Y:S05]  /*3a90*/  BSYNC B0 ;  /* 0x0000000000007941 */ /* 0x000fea0003800000 */
.L_x_89:
[----:B-----5:R-:W-:Y:S01]  /*3aa0*/  IMAD.U32 R3, R90, 0x10000, RZ ;  /* 0x000100005a037824 */ /* 0x020fe200078e00ff */
[----:B------:R-:W-:Y:S01]  /*3ab0*/  ISETP.GT.AND P6, PT, R16, 0x48, P6 ;  /* 0x000000481000780c */ /* 0x000fe200037c4270 */
[----:B------:R-:W-:Y:S02]  /*3ac0*/  BSSY B0, `(.L_x_91) ;  /* 0x000000a000007945 */ /* 0x000fe40003800000 */
[----:B------:R-:W-:Y:S01]  /*3ad0*/  FMUL R2, R3, R18 ;  /* 0x0000001203027220 */ /* 0x000fe20000400000 */
[----:B------:R-:W-:-:S03]  /*3ae0*/  @P4 IMAD.MOV.U32 R3, RZ, RZ, R57 ;  /* 0x000000ffff034224 */ /* 0x000fc600078e0039 */
[----:B------:R-:W-:-:S05]  /*3af0*/  FFMA R2, R25, R0, R2 ;  /* 0x0000000019027223 */ /* 0x000fca0000000002 */
[----:B------:R-:W-:-:S04]  /*3b00*/  F2FP.BF16.F32.PACK_AB R2, RZ, R2 ;  /* 0x00000002ff02723e */ /* 0x000fc800000010ff */
[----:B------:R-:W-:Y:S01]  /*3b10*/  PRMT R4, R2, 0x7610, R4 ;  /* 0x0000761002047816 */ /* 0x000fe20000000004 */
[----:B------:R-:W-:-:S05]  /*3b20*/  @P4 IMAD.MOV.U32 R2, RZ, RZ, R56 ;  /* 0x000000ffff024224 */ /* 0x000fca00078e0038 */
[----:B------:R3:W-:Y:S01]  /*3b30*/  @P4 STG.E.U16 desc[UR12][R2.64+0x2], R4 ;  /* 0x0000020402004986 */ /* 0x0007e2000c10150c */
[----:B------:R-:W-:Y:S05]  /*3b40*/  @!P6 BRA `(.L_x_92) ;  /* 0x000000000004e947 */ /* 0x000fea0003800000 */
[----:B------:R0:W5:Y:S02]  /*3b50*/  LDG.E.LTC128B.U16 R90, desc[UR12][R8.64] ;  /* 0x0000000c085a7981 */ /* 0x000164000c1e1520 */
.L_x_92:
[----:B------:R-:W-:Y:S05]  /*3b60*/  BSYNC B0 ;  /* 0x0000000000007941 */ /* 0x000fea0003800000 */
.L_x_91:
[----:B---3-5:R-:W-:Y:S01]  /*3b70*/  IMAD.U32 R3, R90, 0x10000, RZ ;  /* 0x000100005a037824 */ /* 0x028fe200078e00ff */
[----:B------:R-:W-:Y:S01]  /*3b80*/  ISETP.NE.AND P4, PT, R98, RZ, PT ;  /* 0x000000ff6200720c */ /* 0x000fe20003f85270 */
[----:B------:R-:W-:Y:S02]  /*3b90*/  BSSY B0, `(.L_x_93) ;  /* 0x0000008000007945 */ /* 0x000fe40003800000 */
[----:B------:R-:W-:Y:S01]  /*3ba0*/  FMUL R3, R3, R18 ;  /* 0x0000001203037220 */ /* 0x000fe20000400000 */
[----:B------:R-:W-:-:S03]  /*3bb0*/  ISETP.GT.AND P4, PT, R16, 0x48, P4 ;  /* 0x000000481000780c */ /* 0x000fc60002784270 */
[----:B------:R-:W-:-:S05]  /*3bc0*/  FFMA R3, R26, R0, R3 ;  /* 0x000000001a037223 */ /* 0x000fca0000000003 */
[----:B------:R-:W-:-:S05]  /*3bd0*/  F2FP.BF16.F32.PACK_AB R3, RZ, R3 ;  /* 0x00000003ff03723e */ /* 0x000fca00000010ff */
[----:B------:R3:W-:Y:S01]  /*3be0*/  @P6 STG.E.U16 desc[UR12][R58.64], R3 ;  /* 0x000000033a006986 */ /* 0x0007e2000c10150c */
[----:B------:R-:W-:Y:S05]  /*3bf0*/  @!P4 BRA `(.L_x_94) ;  /* 0x000000000004c947 */ /* 0x000fea0003800000 */
[----:B------:R0:W5:Y:S02]  /*3c00*/  LDG.E.LTC128B.U16 R90, desc[UR12][R6.64+0x2] ;  /* 0x0000020c065a7981 */ /* 0x000164000c1e1520 */
.L_x_94:
[----:B------:R-:W-:Y:S05]  /*3c10*/  BSYNC B0 ;  /* 0x0000000000007941 */ /* 0x000fea0003800000 */
.L_x_93:
[----:B---3-5:R-:W-:Y:S01]  /*3c20*/  IMAD.U32 R3, R90, 0x10000, RZ ;  /* 0x000100005a037824 */ /* 0x028fe200078e00ff */
[----:B------:R-:W-:Y:S01]  /*3c30*/  ISETP.NE.AND P6, PT, R100, RZ, PT ;  /* 0x000000ff6400720c */ /* 0x000fe20003fc5270 */
[----:B------:R-:W-:Y:S02]  /*3c40*/  BSSY B0, `(.L_x_95) ;  /* 0x0000008000007945 */ /* 0x000fe40003800000 */
[----:B------:R-:W-:-:S04]  /*3c50*/  FMUL R2, R3, R18 ;  /* 0x0000001203027220 */ /* 0x000fc80000400000 */
[----:B------:R-:W-:-:S05]  /*3c60*/  FFMA R2, R27, R0, R2 ;  /* 0x000000001b027223 */ /* 0x000fca0000000002 */
[----:B------:R-:W-:-:S05]  /*3c70*/  F2FP.BF16.F32.PACK_AB R2, RZ, R2 ;  /* 0x00000002ff02723e */ /* 0x000fca00000010ff */
[----:B------:R3:W-:Y:S01]  /*3c80*/  @P4 STG.E.U16 desc[UR12][R62.64+0x2], R2 ;  /* 0x000002023e004986 */ /* 0x0007e2000c10150c */
[----:B------:R-:W-:-:S13]  /*3c90*/  ISETP.GT.AND P4, PT, R16, 0x40, P6 ;  /* 0x000000401000780c */ /* 0x000fda0003784270 */
[----:B---3--:R-:W-:Y:S05]  /*3ca0*/  @!P4 BRA `(.L_x_96) ;  /* 0x000000000004c947 */ /* 0x008fea0003800000 */
[----:B------:R3:W5:Y:S02]  /*3cb0*/  LDG.E.LTC128B.U16 R90, desc[UR12][R20.64+0x10] ;  /* 0x0000100c145a7981 */ /* 0x000764000c1e1520 */
.L_x_96:
[----:B------:R-:W-:Y:S05]  /*3cc0*/  BSYNC B0 ;  /* 0x0000000000007941 */ /* 0x000fea0003800000 */
.L_x_95:
[----:B-----5:R-:W-:Y:S01]  /*3cd0*/  IMAD.U32 R3, R90, 0x10000, RZ ;  /* 0x000100005a037824 */ /* 0x020fe200078e00ff */
[----:B------:R-:W-:Y:S01]  /*3ce0*/  ISETP.NE.AND P6, PT, R101, RZ, PT ;  /* 0x000000ff6500720c */ /* 0x000fe20003fc5270 */
[----:B------:R-:W-:Y:S01]  /*3cf0*/  @P4 IMAD.MOV.U32 R2, RZ, RZ, R56 ;  /* 0x000000ffff024224 */ /* 0x000fe200078e0038 */
[----:B------:R-:W-:Y:S01]  /*3d00*/  BSSY B0, `(.L_x_97) ;  /* 0x000000a000007945 */ /* 0x000fe20003800000 */
[----:B------:R-:W-:-:S04]  /*3d10*/  FMUL R3, R3, R18 ;  /* 0x0000001203037220 */ /* 0x000fc80000400000 */
[----:B------:R-:W-:-:S05]  /*3d20*/  FFMA R3, R28, R0, R3 ;  /* 0x000000001c037223 */ /* 0x000fca0000000003 */
[----:B------:R-:W-:-:S04]  /*3d30*/  F2FP.BF16.F32.PACK_AB R3, RZ, R3 ;  /* 0x00000003ff03723e */ /* 0x000fc800000010ff */
[----:B------:R-:W-:Y:S01]  /*3d40*/  PRMT R4, R3, 0x7610, R4 ;  /* 0x0000761003047816 */ /* 0x000fe20000000004 */
[----:B------:R-:W-:-:S05]  /*3d50*/  @P4 IMAD.MOV.U32 R3, RZ, RZ, R57 ;  /* 0x000000ffff034224 */ /* 0x000fca00078e0039 */
[----:B------:R0:W-:Y:S01]  /*3d60*/  @P4 STG.E.U16 desc[UR12][R2.64+0x10], R4 ;  /* 0x0000100402004986 */ /* 0x0001e2000c10150c */
[----:B------:R-:W-:-:S13]  /*3d70*/  ISETP.GT.AND P4, PT, R16, 0x40, P6 ;  /* 0x000000401000780c */ /* 0x000fda0003784270 */
[----:B0-----:R-:W-:Y:S05]  /*3d80*/  @!P4 BRA `(.L_x_98) ;  /* 0x000000000004c947 */ /* 0x001fea0003800000 */
[----:B------:R0:W5:Y:S02]  /*3d90*/  LDG.E.LTC128B.U16 R90, desc[UR12][R20.64+0x12] ;  /* 0x0000120c145a7981 */ /* 0x000164000c1e1520 */
.L_x_98:
[----:B------:R-:W-:Y:S05]  /*3da0*/  BSYNC B0 ;  /* 0x0000000000007941 */ /* 0x000fea0003800000 */
.L_x_97:
[----:B-----5:R-:W-:Y:S01]  /*3db0*/  IMAD.U32 R3, R90, 0x10000, RZ ;  /* 0x000100005a037824 */ /* 0x020fe200078e00ff */
[----:B------:R-:W-:Y:S03]  /*3dc0*/  BSSY B0, `(.L_x_99) ;  /* 0x000000c000007945 */ /* 0x000fe60003800000 */
[----:B------:R-:W-:Y:S01]  /*3dd0*/  FMUL R2, R3, R18 ;  /* 0x0000001203027220 */ /* 0x000fe20000400000 */
[----:B------:R-:W-:-:S03]  /*3de0*/  @P4 IMAD.MOV.U32 R3, RZ, RZ, R57 ;  /* 0x000000ffff034224 */ /* 0x000fc600078e0039 */
[----:B------:R-:W-:-:S05]  /*3df0*/  FFMA R2, R29, R0, R2 ;  /* 0x000000001d027223 */ /* 0x000fca0000000002 */
[----:B------:R-:W-:-:S04]  /*3e00*/  F2FP.BF16.F32.PACK_AB R2, RZ, R2 ;  /* 0x00000002ff02723e */ /* 0x000fc800000010ff */
[----:B------:R-:W-:Y:S01]  /*3e10*/  PRMT R4, R2, 0x7610, R4 ;  /* 0x0000761002047816 */ /* 0x000fe20000000004 */
[----:B------:R-:W-:-:S05]  /*3e20*/  @P4 IMAD.MOV.U32 R2, RZ, RZ, R56 ;  /* 0x000000ffff024224 */ /* 0x000fca00078e0038 */
[----:B------:R0:W-:Y:S01]  /*3e30*/  @P4 STG.E.U16 desc[UR12][R2.64+0x12], R4 ;  /* 0x0000120402004986 */ /* 0x0001e2000c10150c */
[----:B------:R-:W-:-:S04]  /*3e40*/  ISETP.NE.AND P4, PT, R100, RZ, PT ;  /* 0x000000ff6400720c */ /* 0x000fc80003f85270 */
[----:B------:R-:W-:-:S13]  /*3e50*/  ISETP.GT.AND P4, PT, R16, 0x48, P4 ;  /* 0x000000481000780c */ /* 0x000fda0002784270 */
[----:B0-----:R-:W-:Y:S05]  /*3e60*/  @!P4 BRA `(.L_x_100) ;  /* 0x000000000004c947 */ /* 0x001fea0003800000 */
[----:B------:R0:W5:Y:S02]  /*3e70*/  LDG.E.LTC128B.U16 R90, desc[UR12][R6.64+0x10] ;  /* 0x0000100c065a7981 */ /* 0x000164000c1e1520 */
.L_x_100:
[----:B------:R-:W-:Y:S05]  /*3e80*/  BSYNC B0 ;  /* 0x0000000000007941 */ /* 0x000fea0003800000 */
.L_x_99:
        /* <DEDUP_REMOVED lines=9> */
.L_x_102:
[----:B------:R-:W-:Y:S05]  /*3f20*/  BSYNC B0 ;  /* 0x0000000000007941 */ /* 0x000fea0003800000 */
.L_x_101:
[----:B-----5:R-:W-:Y:S01]  /*3f30*/  IMAD.U32 R3, R90, 0x10000, RZ ;  /* 0x000100005a037824 */ /* 0x020fe200078e00ff */
[----:B------:R-:W-:Y:S01]  /*3f40*/  ISETP.NE.AND P6, PT, R88, RZ, PT ;  /* 0x000000ff5800720c */ /* 0x000fe20003fc5270 */
        /* <DEDUP_REMOVED lines=11> */
.L_x_104:
[----:B------:R-:W-:Y:S05]  /*4000*/  BSYNC B0 ;  /* 0x0000000000007941 */ /* 0x000fea0003800000 */
.L_x_103:
        /* <DEDUP_REMOVED lines=13> */
.L_x_106:
[----:B------:R-:W-:Y:S05]  /*40e0*/  BSYNC B0 ;  /* 0x0000000000007941 */ /* 0x000fea0003800000 */
.L_x_105:
        /* <DEDUP_REMOVED lines=13> */
.L_x_108:
[----:B------:R-:W-:Y:S05]  /*41c0*/  BSYNC B0 ;  /* 0x0000000000007941 */ /* 0x000fea0003800000 */
.L_x_107:
[----:B-----5:R-:W-:Y:S01]  /*41d0*/  IMAD.U32 R3, R90, 0x10000, RZ ;  /* 0x000100005a037824 */ /* 0x020fe200078e00ff */
[----:B------:R-:W-:Y:S01]  /*41e0*/  BSSY B0, `(.L_x_109) ;  /* 0x000000b000007945 */ /* 0x000fe20003800000 */
[----:B------:R-:W-:Y:S02]  /*41f0*/  @P4 IMAD.MOV.U32 R2, RZ, RZ, R10 ;  /* 0x000000ffff024224 */ /* 0x000fe400078e000a */
        /* <DEDUP_REMOVED lines=9> */
.L_x_110:
[----:B------:R-:W-:Y:S05]  /*4290*/  BSYNC B0 ;  /* 0x0000000000007941 */ /* 0x000fea0003800000 */
.L_x_109:
        /* <DEDUP_REMOVED lines=13> */
.L_x_112:
[----:B------:R-:W-:Y:S05]  /*4370*/  BSYNC B0 ;  /* 0x0000000000007941 */ /* 0x000fea0003800000 */
.L_x_111:
        /* <DEDUP_REMOVED lines=13> */
.L_x_114:
[----:B------:R-:W-:Y:S05]  /*4450*/  BSYNC B0 ;  /* 0x0000000000007941 */ /* 0x000fea0003800000 */
.L_x_113:
        /* <DEDUP_REMOVED lines=13> */
.L_x_116:
[----:B------:R-:W-:Y:S05]  /*4530*/  BSYNC B0 ;  /* 0x0000000000007941 */ /* 0x000fea0003800000 */
.L_x_115:
        /* <DEDUP_REMOVED lines=12> */
.L_x_118:
[----:B------:R-:W-:Y:S05]  /*4600*/  BSYNC B0 ;  /* 0x0000000000007941 */ /* 0x000fea0003800000 */
.L_x_117:
        /* <DEDUP_REMOVED lines=13> */
.L_x_120:
[----:B------:R-:W-:Y:S05]  /*46e0*/  BSYNC B0 ;  /* 0x0000000000007941 */ /* 0x000fea0003800000 */
.L_x_119:
        /* <DEDUP_REMOVED lines=13> */
.L_x_122:
[----:B------:R-:W-:Y:S05]  /*47c0*/  BSYNC B0 ;  /* 0x0000000000007941 */ /* 0x000fea0003800000 */
.L_x_121:
        /* <DEDUP_REMOVED lines=13> */
.L_x_124:
[----:B------:R-:W-:Y:S05]  /*48a0*/  BSYNC B0 ;  /* 0x0000000000007941 */ /* 0x000fea0003800000 */
.L_x_123:
        /* <DEDUP_REMOVED lines=12> */
.L_x_126:
[----:B------:R-:W-:Y:S05]  /*4970*/  BSYNC B0 ;  /* 0x0000000000007941 */ /* 0x000fea0003800000 */
.L_x_125:
        /* <DEDUP_REMOVED lines=12> */
.L_x_128:
[----:B------:R-:W-:Y:S05]  /*4a40*/  BSYNC B0 ;  /* 0x0000000000007941 */ /* 0x000fea0003800000 */
.L_x_127:
        /* <DEDUP_REMOVED lines=13> */
.L_x_130:
[----:B------:R-:W-:Y:S05]  /*4b20*/  BSYNC B0 ;  /* 0x0000000000007941 */ /* 0x000fea0003800000 */
.L_x_129:
        /* <DEDUP_REMOVED lines=12> */
.L_x_132:
[----:B------:R-:W-:Y:S05]  /*4bf0*/  BSYNC B0 ;  /* 0x0000000000007941 */ /* 0x000fea0003800000 */
.L_x_131:
[----:B0----5:R-:W-:Y:S01]  /*4c00*/  IMAD.U32 R3, R90, 0x10000, RZ ;  /* 0x000100005a037824 */ /* 0x021fe200078e00ff */
[----:B------:R-:W-:Y:S01]  /*4c10*/  ISETP.GT.AND P4, PT, R16, 0x48, P6 ;  /* 0x000000481000780c */ /* 0x000fe20003784270 */
        /* <DEDUP_REMOVED lines=8> */
[----:B------:R-:W-:Y:S05]  /*4ca0*/  @!P4 BRA `(.L_x_134) ;  /* 0x000000000004c947 */ /* 0x000fea0003800000 */
[----:B------:R0:W5:Y:S02]  /*4cb0*/  LDG.E.LTC128B.U16 R90, desc[UR12][R6.64+0x52] ;  /* 0x0000520c065a7981 */ /* 0x000164000c1e1520 */
.L_x_134:
[----:B------:R-:W-:Y:S05]  /*4cc0*/  BSYNC B0 ;  /* 0x0000000000007941 */ /* 0x000fea0003800000 */
.L_x_133:
[----:B0----5:R-:W-:Y:S01]  /*4cd0*/  IMAD.U32 R3, R90, 0x10000, RZ ;  /* 0x000100005a037824 */ /* 0x021fe200078e00ff */
        /* <DEDUP_REMOVED lines=11> */
.L_x_136:
[----:B------:R-:W-:Y:S05]  /*4d90*/  BSYNC B0 ;  /* 0x0000000000007941 */ /* 0x000fea0003800000 */
.L_x_135:
        /* <DEDUP_REMOVED lines=12> */
.L_x_138:
[----:B------:R-:W-:Y:S05]  /*4e60*/  BSYNC B0 ;  /* 0x0000000000007941 */ /* 0x000fea0003800000 */
.L_x_137:
        /* <DEDUP_REMOVED lines=12> */
.L_x_140:
[----:B------:R-:W-:Y:S05]  /*4f30*/  BSYNC B0 ;  /* 0x0000000000007941 */ /* 0x000fea0003800000 */
.L_x_139:
        /* <DEDUP_REMOVED lines=12> */
.L_x_142:
[----:B------:R-:W-:Y:S05]  /*5000*/  BSYNC B0 ;  /* 0x0000000000007941 */ /* 0x000fea0003800000 */
.L_x_141:
        /* <DEDUP_REMOVED lines=12> */
.L_x_144:
[----:B------:R-:W-:Y:S05]  /*50d0*/  BSYNC B0 ;  /* 0x0000000000007941 */ /* 0x000fea0003800000 */
.L_x_143:
        /* <DEDUP_REMOVED lines=12> */
.L_x_146:
[----:B------:R-:W-:Y:S05]  /*51a0*/  BSYNC B0 ;  /* 0x0000000000007941 */ /* 0x000fea0003800000 */
.L_x_145:
[----:B0----5:R-:W-:Y:S01]  /*51b0*/  IMAD.U32 R3, R90, 0x10000, RZ ;  /* 0x000100005a037824 */ /* 0x021fe200078e00ff */
[----:B------:R-:W-:Y:S01]  /*51c0*/  ISETP.GT.AND P1, PT, R16, 0x48, P1 ;  /* 0x000000481000780c */ /* 0x000fe20000f24270 */
[----:B------:R-:W-:Y:S02]  /*51d0*/  BSSY B0, `(.L_x_147) ;  /* 0x0000007000007945 */ /* 0x000fe40003800000 */
[----:B------:R-:W-:-:S04]  /*51e0*/  FMUL R2, R3, R18 ;  /* 0x0000001203027220 */ /* 0x000fc80000400000 */
[----:B------:R-:W-:-:S05]  /*51f0*/  FFMA R2, R53, R0, R2 ;  /* 0x0000000035027223 */ /* 0x000fca0000000002 */
[----:B------:R-:W-:-:S05]  /*5200*/  F2FP.BF16.F32.PACK_AB R2, RZ, R2 ;  /* 0x00000002ff02723e */ /* 0x000fca00000010ff */
[----:B------:R0:W-:Y:S01]  /*5210*/  @P2 STG.E.U16 desc[UR12][R56.64+0x72], R2 ;  /* 0x0000720238002986 */ /* 0x0001e2000c10150c */
[----:B------:R-:W-:Y:S05]  /*5220*/  @!P1 BRA `(.L_x_148) ;  /* 0x0000000000049947 */ /* 0x000fea0003800000 */
[----:B------:R0:W5:Y:S02]  /*5230*/  LDG.E.LTC128B.U16 R90, desc[UR12][R6.64+0x70] ;  /* 0x0000700c065a7981 */ /* 0x000164000c1e1520 */
.L_x_148:
[----:B------:R-:W-:Y:S05]  /*5240*/  BSYNC B0 ;  /* 0x0000000000007941 */ /* 0x000fea0003800000 */
.L_x_147:
[----:B-----5:R-:W-:Y:S01]  /*5250*/  IMAD.U32 R3, R90, 0x10000, RZ ;  /* 0x000100005a037824 */ /* 0x020fe200078e00ff */
[----:B------:R-:W-:Y:S01]  /*5260*/  ISETP.GT.AND P0, PT, R16, 0x48, P0 ;  /* 0x000000481000780c */ /* 0x000fe20000704270 */
[----:B0-----:R-:W-:Y:S01]  /*5270*/  @P1 IMAD.MOV.U32 R2, RZ, RZ, R10 ;  /* 0x000000ffff021224 */ /* 0x001fe200078e000a */
        /* <DEDUP_REMOVED lines=9> */
.L_x_150:
[----:B------:R-:W-:Y:S05]  /*5310*/  BSYNC B0 ;  /* 0x0000000000007941 */ /* 0x000fea0003800000 */
.L_x_149:
[----:B0----5:R-:W-:-:S04]  /*5320*/  IMAD.U32 R3, R90, 0x10000, RZ ;  /* 0x000100005a037824 */ /* 0x021fc800078e00ff */
[----:B------:R-:W-:-:S04]  /*5330*/  FMUL R18, R3, R18 ;  /* 0x0000001203127220 */ /* 0x000fc80000400000 */
[----:B------:R-:W-:Y:S01]  /*5340*/  FFMA R18, R55, R0, R18 ;  /* 0x0000000037127223 */ /* 0x000fe20000000012 */
[----:B------:R-:W-:Y:S06]  /*5350*/  @!P0 EXIT ;  /* 0x000000000000894d */ /* 0x000fec0003800000 */
[----:B------:R-:W-:-:S05]  /*5360*/  F2FP.BF16.F32.PACK_AB R18, RZ, R18 ;  /* 0x00000012ff12723e */ /* 0x000fca00000010ff */
[----:B------:R-:W-:Y:S01]  /*5370*/  STG.E.U16 desc[UR12][R10.64+0x72], R18 ;  /* 0x000072120a007986 */ /* 0x000fe2000c10150c */
[----:B------:R-:W-:Y:S05]  /*5380*/  EXIT ;  /* 0x000000000000794d */ /* 0x000fea0003800000 */
.L_x_28:
[----:B------:R-:W-:Y:S01]  /*5390*/  ULDC.64 UR4, c[0x0][0x5c8] ;  /* 0x0001720000047ab9 */ /* 0x000fe20000000a00 */
[----:B------:R-:W-:Y:S01]  /*53a0*/  ISETP.GT.AND P2, PT, R17, 0x1, PT ;  /* 0x000000011100780c */ /* 0x000fe20003f44270 */
[-C--:B------:R-:W-:Y:S01]  /*53b0*/  FMUL R56, R56, R0.reuse ;  /* 0x0000000038387220 */ /* 0x080fe20000400000 */
[----:B------:R-:W-:Y:S01]  /*53c0*/  LEA R6, P1, R12, UR4, 0x1 ;  /* 0x000000040c067c11 */ /* 0x000fe2000f8208ff */
[C---:B------:R-:W-:Y:S02]  /*53d0*/  IMAD.SHL.U32 R11, R14.reuse, 0x2, RZ ;  /* 0x000000020e0b7824 */ /* 0x040fe400078e00ff */
[-C--:B------:R-:W-:Y:S01]  /*53e0*/  FMUL R57, R57, R0.reuse ;  /* 0x0000000039397220 */ /* 0x080fe20000400000 */
[----:B------:R-:W-:Y:S01]  /*53f0*/  SHF.L.U64.HI R15, R14, 0x1, R15 ;  /* 0x000000010e0f7819 */ /* 0x000fe2000001020f */
[-C--:B------:R-:W-:Y:S01]  /*5400*/  FMUL R58, R58, R0.reuse ;  /* 0x000000003a3a7220 */ /* 0x080fe20000400000 */
[----:B------:R-:W-:Y:S01]  /*5410*/  LEA.HI.X R7, R12, UR5, R3, 0x1, P1 ;  /* 0x000000050c077c11 */ /* 0x000fe200088f0c03 */
[-C--:B------:R-:W-:Y:S01]  /*5420*/  FMUL R59, R59, R0.reuse ;  /* 0x000000003b3b7220 */ /* 0x080fe20000400000 */
[----:B------:R-:W-:Y:S01]  /*5430*/  ISETP.GT.AND P1, PT, R16, RZ, P2 ;  /* 0x000000ff1000720c */ /* 0x000fe20001724270 */
[----:B------:R-:W-:Y:S01]  /*5440*/  FMUL R60, R60, R0 ;  /* 0x000000003c3c7220 */ /* 0x000fe20000400000 */
[----:B------:R-:W-:Y:S01]  /*5450*/  F2FP.BF16.F32.PACK_AB R56, RZ, R56 ;  /* 0x00000038ff38723e */ /* 0x000fe200000010ff */
[----:B------:R-:W-:Y:S01]  /*5460*/  FMUL R61, R61, R0 ;  /* 0x000000003d3d7220 */ /* 0x000fe20000400000 */
[----:B------:R-:W-:Y:S01]  /*5470*/  F2FP.BF16.F32.PACK_AB R57, RZ, R57 ;  /* 0x00000039ff39723e */ /* 0x000fe200000010ff */
[----:B------:R-:W-:Y:S01]  /*5480*/  IMAD.SHL.U32 R9, R92, 0x2, RZ ;  /* 0x000000025c097824 */ /* 0x000fe200078e00ff */
[----:B------:R-:W-:Y:S01]  /*5490*/  ISETP.GT.AND P5, PT, R17, 0x8, PT ;  /* 0x000000081100780c */ /* 0x000fe20003fa4270 */
[----:B------:R-:W-:Y:S01]  /*54a0*/  @P0 STG.E.U16 desc[UR12][R6.64], R56 ;  /* 0x0000003806000986 */ /* 0x000fe2000c10150c */
[----:B------:R-:W-:Y:S01]  /*54b0*/  IADD3 R4, P0, R11, R6, RZ ;  /* 0x000000060b047210 */ /* 0x000fe20007f1e0ff */
[-C--:B------:R-:W-:Y:S01]  /*54c0*/  FMUL R62, R62, R0.reuse ;  /* 0x000000003e3e7220 */ /* 0x080fe20000400000 */
[----:B------:R-:W-:Y:S01]  /*54d0*/  ISETP.GT.AND P4, PT, R17, 0x9, PT ;  /* 0x000000091100780c */ /* 0x000fe20003f84270 */
[----:B------:R-:W-:Y:S01]  /*54e0*/  FMUL R63, R63, R0 ;  /* 0x000000003f3f7220 */ /* 0x000fe20000400000 */
[C---:B------:R-:W-:Y:S01]  /*54f0*/  ISETP.GT.AND P3, PT, R16.reuse, 0x8, P6 ;  /* 0x000000081000780c */ /* 0x040fe20003764270 */
[----:B------:R-:W-:Y:S01]  /*5500*/  @P1 IMAD.MOV.U32 R2, RZ, RZ, R6 ;  /* 0x000000ffff021224 */ /* 0x000fe200078e0006 */
[C---:B------:R-:W-:Y:S01]  /*5510*/  ISETP.GT.AND P2, PT, R16.reuse, 0x8, P2 ;  /* 0x000000081000780c */ /* 0x040fe20001744270 */
[--C-:B------:R-:W-:Y:S01]  /*5520*/  @P1 IMAD.MOV.U32 R3, RZ, RZ, R7.reuse ;  /* 0x000000ffff031224 */ /* 0x100fe200078e0007 */
[----:B------:R-:W-:Y:S01]  /*5530*/  F2FP.BF16.F32.PACK_AB R58, RZ, R58 ;  /* 0x0000003aff3a723e */ /* 0x000fe200000010ff */
[----:B------:R-:W-:Y:S01]  /*5540*/  IMAD.X R5, R15, 0x1, R7, P0 ;  /* 0x000000010f057824 */ /* 0x000fe200000e0607 */
[----:B------:R-:W-:Y:S01]  /*5550*/  ISETP.GT.AND P0, PT, R16, RZ, P5 ;  /* 0x000000ff1000720c */ /* 0x000fe20002f04270 */
[-C--:B------:R-:W-:Y:S01]  /*5560*/  FMUL R64, R64, R0.reuse ;  /* 0x0000000040407220 */ /* 0x080fe20000400000 */
[----:B------:R0:W-:Y:S01]  /*5570*/  @P1 STG.E.U16 desc[UR12][R2.64+0x2], R57 ;  /* 0x0000023902001986 */ /* 0x0001e2000c10150c */
[----:B------:R-:W-:Y:S01]  /*5580*/  ISETP.GT.AND P1, PT, R16, RZ, P4 ;  /* 0x000000ff1000720c */ /* 0x000fe20002724270 */
[-C--:B------:R-:W-:Y:S01]  /*5590*/  FMUL R65, R65, R0.reuse ;  /* 0x0000000041417220 */ /* 0x080fe20000400000 */
[----:B------:R-:W-:Y:S01]  /*55a0*/  F2FP.BF16.F32.PACK_AB R59, RZ, R59 ;  /* 0x0000003bff3b723e */ /* 0x000fe200000010ff */
[----:B------:R-:W-:Y:S01]  /*55b0*/  FMUL R66, R66, R0 ;  /* 0x0000000042427220 */ /* 0x000fe20000400000 */
[----:B------:R-:W-:Y:S01]  /*55c0*/  F2FP.BF16.F32.PACK_AB R60, RZ, R60 ;  /* 0x0000003cff3c723e */ /* 0x000fe200000010ff */
[----:B------:R-:W-:Y:S01]  /*55d0*/  @P3 STG.E.U16 desc[UR12][R4.64], R58 ;  /* 0x0000003a04003986 */ /* 0x000fe2000c10150c */
[----:B------:R-:W-:Y:S01]  /*55e0*/  F2FP.BF16.F32.PACK_AB R61, RZ, R61 ;  /* 0x0000003dff3d723e */ /* 0x000fe200000010ff */
[-C--:B------:R-:W-:Y:S01]  /*55f0*/  FMUL R67, R67, R0.reuse ;  /* 0x0000000043437220 */ /* 0x080fe20000400000 */
[----:B------:R-:W-:Y:S01]  /*5600*/  SHF.L.U64.HI R19, R92, 0x1, R19 ;  /* 0x000000015c137819 */ /* 0x000fe20000010213 */
[----:B------:R-:W-:Y:S01]  /*5610*/  @P2 STG.E.U16 desc[UR12][R4.64+0x2], R59 ;  /* 0x0000023b04002986 */ /* 0x000fe2000c10150c */
[----:B------:R-:W-:Y:S01]  /*5620*/  ISETP.GT.AND P2, PT, R16, 0x8, P5 ;  /* 0x000000081000780c */ /* 0x000fe20002f44270 */
[----:B------:R-:W-:Y:S01]  /*5630*/  FMUL R68, R68, R0 ;  /* 0x0000000044447220 */ /* 0x000fe20000400000 */
[----:B------:R-:W-:Y:S01]  /*5640*/  ISETP.GT.AND P3, PT, R17, 0x10, PT ;  /* 0x000000101100780c */ /* 0x000fe20003f64270 */
[----:B------:R-:W-:Y:S01]  /*5650*/  @P0 STG.E.U16 desc[UR12][R6.64+0x10], R60 ;  /* 0x0000103c06000986 */ /* 0x000fe2000c10150c */
[----:B------:R-:W-:Y:S01]  /*5660*/  F2FP.BF16.F32.PACK_AB R62, RZ, R62 ;  /* 0x0000003eff3e723e */ /* 0x000fe200000010ff */
[----:B------:R-:W-:Y:S01]  /*5670*/  FMUL R69, R69, R0 ;  /* 0x0000000045457220 */ /* 0x000fe20000400000 */
[----:B------:R-:W-:Y:S01]  /*5680*/  F2FP.BF16.F32.PACK_AB R63, RZ, R63 ;  /* 0x0000003fff3f723e */ /* 0x000fe200000010ff */
[----:B------:R-:W-:Y:S01]  /*5690*/  @P1 STG.E.U16 desc[UR12][R6.64+0x12], R61 ;  /* 0x0000123d06001986 */ /* 0x000fe2000c10150c */
[----:B0-----:R-:W-:Y:S01]  /*56a0*/  IADD3 R2, P0, P1, R9, R6, R11 ;  /* 0x0000000609027210 */ /* 0x001fe2000791e00b */
[----:B------:R-:W-:Y:S01]  /*56b0*/  FMUL R70, R70, R0 ;  /* 0x0000000046467220 */ /* 0x000fe20000400000 */
[----:B------:R-:W-:Y:S01]  /*56c0*/  F2FP.BF16.F32.PACK_AB R64, RZ, R64 ;  /* 0x00000040ff40723e */ /* 0x000fe200000010ff */
[-C--:B------:R-:W-:Y:S01]  /*56d0*/  FMUL R71, R71, R0.reuse ;  /* 0x0000000047477220 */ /* 0x080fe20000400000 */
[----:B------:R-:W-:Y:S01]  /*56e0*/  IADD3.X R3, R19, R7, R15, P0, P1 ;  /* 0x0000000713037210 */ /* 0x000fe200007e240f */
[----:B------:R-:W-:Y:S01]  /*56f0*/  @P2 STG.E.U16 desc[UR12][R4.64+0x10], R62 ;  /* 0x0000103e04002986 */ /* 0x000fe2000c10150c */
[----:B------:R-:W-:Y:S01]  /*5700*/  ISETP.GT.AND P1, PT, R16, 0x8, P4 ;  /* 0x000000081000780c */ /* 0x000fe20002724270 */
[-C--:B------:R-:W-:Y:S01]  /*5710*/  FMUL R72, R72, R0.reuse ;  /* 0x0000000048487220 */ /* 0x080fe20000400000 */
[----:B------:R-:W-:Y:S01]  /*5720*/  ISETP.GT.AND P0, PT, R16, RZ, P3 ;  /* 0x000000ff1000720c */ /* 0x000fe20001f04270 */
[-C--:B------:R-:W-:Y:S01]  /*5730*/  FMUL R73, R73, R0.reuse ;  /* 0x0000000049497220 */ /* 0x080fe20000400000 */
[----:B------:R-:W-:Y:S01]  /*5740*/  ISETP.GT.AND P2, PT, R17, 0x11, PT ;  /* 0x000000111100780c */ /* 0x000fe20003f44270 */
[-C--:B------:R-:W-:Y:S01]  /*5750*/  FMUL R74, R74, R0.reuse ;  /* 0x000000004a4a7220 */ /* 0x080fe20000400000 */
[----:B------:R-:W-:Y:S01]  /*5760*/  F2FP.BF16.F32.PACK_AB R65, RZ, R65 ;  /* 0x00000041ff41723e */ /* 0x000fe200000010ff */
[----:B------:R-:W-:Y:S01]  /*5770*/  FMUL R75, R75, R0 ;  /* 0x000000004b4b7220 */ /* 0x000fe20000400000 */
[----:B------:R-:W-:Y:S01]  /*5780*/  F2FP.BF16.F32.PACK_AB R66, RZ, R66 ;  /* 0x00000042ff42723e */ /* 0x000fe200000010ff */
[-C--:B------:R-:W-:Y:S01]  /*5790*/  FMUL R76, R76, R0.reuse ;  /* 0x000000004c4c7220 */ /* 0x080fe20000400000 */
[----:B------:R-:W-:Y:S01]  /*57a0*/  F2FP.BF16.F32.PACK_AB R67, RZ, R67 ;  /* 0x00000043ff43723e */ /* 0x000fe200000010ff */
[----:B------:R-:W-:Y:S01]  /*57b0*/  FMUL R77, R77, R0 ;  /* 0x000000004d4d7220 */ /* 0x000fe20000400000 */
[----:B------:R-:W-:Y:S01]  /*57c0*/  F2FP.BF16.F32.PACK_AB R68, RZ, R68 ;  /* 0x00000044ff44723e */ /* 0x000fe200000010ff */
[----:B------:R-:W-:Y:S01]  /*57d0*/  @P1 STG.E.U16 desc[UR12][R4.64+0x12], R63 ;  /* 0x0000123f04001986 */ /* 0x000fe2000c10150c */
[----:B------:R-:W-:Y:S01]  /*57e0*/  ISETP.GT.AND P1, PT, R17, 0x19, PT ;  /* 0x000000191100780c */ /* 0x000fe20003f24270 */
[-C--:B------:R-:W-:Y:S01]  /*57f0*/  FMUL R78, R78, R0.reuse ;  /* 0x000000004e4e7220 */ /* 0x080fe20000400000 */
[----:B------:R-:W-:Y:S01]  /*5800*/  F2FP.BF16.F32.PACK_AB R69, RZ, R69 ;  /* 0x00000045ff45723e */ /* 0x000fe200000010ff */
[----:B------:R-:W-:Y:S01]  /*5810*/  @P0 STG.E.U16 desc[UR12][R6.64+0x20], R64 ;  /* 0x0000204006000986 */ /* 0x000fe2000c10150c */
[----:B------:R-:W-:Y:S01]  /*5820*/  ISETP.GT.AND P0, PT, R16, RZ, P2 ;  /* 0x000000ff1000720c */ /* 0x000fe20001704270 */
[----:B------:R-:W-:Y:S01]  /*5830*/  FMUL R79, R79, R0 ;  /* 0x000000004f4f7220 */ /* 0x000fe20000400000 */
[----:B------:R-:W-:Y:S01]  /*5840*/  F2FP.BF16.F32.PACK_AB R70, RZ, R70 ;  /* 0x00000046ff46723e */ /* 0x000fe200000010ff */
        /* <DEDUP_REMOVED lines=10> */
[----:B------:R-:W-:Y:S01]  /*58f0*/  @P0 STG.E.U16 desc[UR12][R6.64+0x22], R65 ;  /* 0x0000224106000986 */ /* 0x000fe2000c10150c */
[----:B------:R-:W-:Y:S01]  /*5900*/  ISETP.GT.AND P0, PT, R16, 0x8, P3 ;  /* 0x000000081000780c */ /* 0x000fe20001f04270 */
[-C--:B------:R-:W-:Y:S01]  /*5910*/  FMUL R85, R85, R0.reuse ;  /* 0x0000000055557220 */ /* 0x080fe20000400000 */
[----:B------:R-:W-:Y:S01]  /*5920*/  ISETP.GT.AND P5, PT, R17, 0x28, PT ;  /* 0x000000281100780c */ /* 0x000fe20003fa4270 */
        /* <DEDUP_REMOVED lines=8> */
[-C--:B------:R-:W-:Y:S01]  /*59b0*/  FMUL R26, R26, R0.reuse ;  /* 0x000000001a1a7220 */ /* 0x080fe20000400000 */
[----:B------:R-:W-:Y:S01]  /*59c0*/  ISETP.GT.AND P4, PT, R17, 0x30, PT ;  /* 0x000000301100780c */ /* 0x000fe20003f84270 */
[----:B------:R-:W-:Y:S01]  /*59d0*/  @P0 STG.E.U16 desc[UR12][R4.64+0x20], R66 ;  /* 0x0000204204000986 */ /* 0x000fe2000c10150c */
[----:B------:R-:W-:Y:S01]  /*59e0*/  ISETP.GT.AND P0, PT, R16, 0x8, P2 ;  /* 0x000000081000780c */ /* 0x000fe20001704270 */
[-C--:B------:R-:W-:Y:S01]  /*59f0*/  FMUL R27, R27, R0.reuse ;  /* 0x000000001b1b7220 */ /* 0x080fe20000400000 */
[----:B------:R-:W-:Y:S01]  /*5a00*/  ISETP.GT.AND P2, PT, R17, 0x18, PT ;  /* 0x000000181100780c */ /* 0x000fe20003f44270 */
[----:B------:R-:W-:Y:S01]  /*5a10*/  FMUL R28, R28, R0 ;  /* 0x000000001c1c7220 */ /* 0x000fe20000400000 */
[----:B------:R-:W-:Y:S01]  /*5a20*/  F2FP.BF16.F32.PACK_AB R80, RZ, R80 ;  /* 0x00000050ff50723e */ /* 0x000fe200000010ff */
        /* <DEDUP_REMOVED lines=8> */
[----:B------:R-:W-:Y:S01]  /*5ab0*/  @P0 STG.E.U16 desc[UR12][R4.64+0x22], R67 ;  /* 0x0000224304000986 */ /* 0x000fe2000c10150c */
[----:B------:R-:W-:Y:S01]  /*5ac0*/  ISETP.GT.AND P0, PT, R16, RZ, P2 ;  /* 0x000000ff1000720c */ /* 0x000fe20001704270 */
[----:B------:R-:W-:Y:S01]  /*5ad0*/  FMUL R33, R33, R0 ;  /* 0x0000000021217220 */ /* 0x000fe20000400000 */
[----:B------:R-:W-:Y:S01]  /*5ae0*/  F2FP.BF16.F32.PACK_AB R84, RZ, R84 ;  /* 0x00000054ff54723e */ /* 0x000fe200000010ff */
[-C--:B------:R-:W-:Y:S01]  /*5af0*/  FMUL R34, R34, R0.reuse ;  /* 0x0000000022227220 */ /* 0x080fe20000400000 */
[----:B------:R-:W-:Y:S01]  /*5b00*/  P2R R14, PR, RZ, 0x20 ;  /* 0x00000020ff0e7803 */ /* 0x000fe20000000000 */
        /* <DEDUP_REMOVED lines=9> */
[----:B------:R-:W-:Y:S01]  /*5ba0*/  ISETP.GT.AND P0, PT, R16, RZ, P1 ;  /* 0x000000ff1000720c */ /* 0x000fe20000f04270 */
        /* <DEDUP_REMOVED lines=13> */
[----:B------:R-:W-:Y:S01]  /*5c80*/  ISETP.GT.AND P0, PT, R16, 0x8, P2 ;  /* 0x000000081000780c */ /* 0x000fe20001704270 */
        /* <DEDUP_REMOVED lines=22> */
[----:B------:R-:W-:Y:S01]  /*5df0*/  FMUL R0, R55, R0 ;  /* 0x0000000037007220 */ /* 0x000fe20000400000 */
[----:B------:R-:W-:-:S02]  /*5e00*/  F2FP.BF16.F32.PACK_AB R39, RZ, R39 ;  /* 0x00000027ff27723e */ /* 0x000fc400000010ff */
[----:B------:R-:W-:Y:S01]  /*5e10*/  F2FP.BF16.F32.PACK_AB R40, RZ, R40 ;  /* 0x00000028ff28723e */ /* 0x000fe200000010ff */
[----:B------:R-:W-:Y:S01]  /*5e20*/  @P0 STG.E.U16 desc[UR12][R4.64+0x32], R71 ;  /* 0x0000324704000986 */ /* 0x000fe2000c10150c */
[----:B------:R-:W-:Y:S02]  /*5e30*/  ISETP.GT.AND P0, PT, R16, RZ, P2 ;  /* 0x000000ff1000720c */ /* 0x000fe40001704270 */
[----:B------:R-:W-:Y:S02]  /*5e40*/  F2FP.BF16.F32.PACK_AB R41, RZ, R41 ;  /* 0x00000029ff29723e */ /* 0x000fe400000010ff */
[----:B------:R-:W-:Y:S02]  /*5e50*/  F2FP.BF16.F32.PACK_AB R42, RZ, R42 ;  /* 0x0000002aff2a723e */ /* 0x000fe400000010ff */
[----:B------:R-:W-:Y:S02]  /*5e60*/  F2FP.BF16.F32.PACK_AB R43, RZ, R43 ;  /* 0x0000002bff2b723e */ /* 0x000fe400000010ff */
[----:B------:R-:W-:-:S02]  /*5e70*/  F2FP.BF16.F32.PACK_AB R44, RZ, R44 ;  /* 0x0000002cff2c723e */ /* 0x000fc400000010ff */
[----:B------:R-:W-:Y:S02]  /*5e80*/  F2FP.BF16.F32.PACK_AB R45, RZ, R45 ;  /* 0x0000002dff2d723e */ /* 0x000fe400000010ff */
[----:B------:R-:W-:Y:S01]  /*5e90*/  F2FP.BF16.F32.PACK_AB R46, RZ, R46 ;  /* 0x0000002eff2e723e */ /* 0x000fe200000010ff */
[----:B------:R-:W-:Y:S01]  /*5ea0*/  @P0 STG.E.U16 desc[UR12][R6.64+0x40], R72 ;  /* 0x0000404806000986 */ /* 0x000fe2000c10150c */
[----:B------:R-:W-:Y:S02]  /*5eb0*/  ISETP.GT.AND P0, PT, R16, RZ, P1 ;  /* 0x000000ff1000720c */ /* 0x000fe40000f04270 */
[----:B------:R-:W-:Y:S02]  /*5ec0*/  F2FP.BF16.F32.PACK_AB R47, RZ, R47 ;  /* 0x0000002fff2f723e */ /* 0x000fe400000010ff */
[----:B------:R-:W-:Y:S02]  /*5ed0*/  F2FP.BF16.F32.PACK_AB R48, RZ, R48 ;  /* 0x00000030ff30723e */ /* 0x000fe400000010ff */
[----:B------:R-:W-:-:S02]  /*5ee0*/  F2FP.BF16.F32.PACK_AB R49, RZ, R49 ;  /* 0x00000031ff31723e */ /* 0x000fc400000010ff */
[----:B------:R-:W-:Y:S02]  /*5ef0*/  F2FP.BF16.F32.PACK_AB R50, RZ, R50 ;  /* 0x00000032ff32723e */ /* 0x000fe400000010ff */
[----:B------:R-:W-:Y:S02]  /*5f00*/  F2FP.BF16.F32.PACK_AB R51, RZ, R51 ;  /* 0x00000033ff33723e */ /* 0x000fe400000010ff */
[----:B------:R-:W-:Y:S01]  /*5f10*/  F2FP.BF16.F32.PACK_AB R52, RZ, R52 ;  /* 0x00000034ff34723e */ /* 0x000fe200000010ff */
[----:B------:R-:W-:Y:S01]  /*5f20*/  @P0 STG.E.U16 desc[UR12][R6.64+0x42], R73 ;  /* 0x0000424906000986 */ /* 0x000fe2000c10150c */
[----:B------:R-:W-:Y:S02]  /*5f30*/  ISETP.GT.AND P0, PT, R16, 0x8, P2 ;  /* 0x000000081000780c */ /* 0x000fe40001704270 */
[----:B------:R-:W-:Y:S02]  /*5f40*/  ISETP.GT.AND P2, PT, R17, 0x38, PT ;  /* 0x000000381100780c */ /* 0x000fe40003f44270 */
[----:B------:R-:W-:-:S02]  /*5f50*/  F2FP.BF16.F32.PACK_AB R53, RZ, R53 ;  /* 0x00000035ff35723e */ /* 0x000fc400000010ff */
[----:B------:R-:W-:-:S07]  /*5f60*/  F2FP.BF16.F32.PACK_AB R54, RZ, R54 ;  /* 0x00000036ff36723e */ /* 0x000fce00000010ff */
[----:B------:R-:W-:Y:S01]  /*5f70*/  @P0 STG.E.U16 desc[UR12][R4.64+0x40], R74 ;  /* 0x0000404a04000986 */ /* 0x000fe2000c10150c */
[----:B------:R-:W-:-:S13]  /*5f80*/  ISETP.GT.AND P0, PT, R16, 0x8, P1 ;  /* 0x000000081000780c */ /* 0x000fda0000f04270 */
[----:B------:R-:W-:Y:S01]  /*5f90*/  @P0 STG.E.U16 desc[UR12][R4.64+0x42], R75 ;  /* 0x0000424b04000986 */ /* 0x000fe2000c10150c */
[----:B------:R-:W-:-:S13]  /*5fa0*/  ISETP.GT.AND P0, PT, R16, RZ, P5 ;  /* 0x000000ff1000720c */ /* 0x000fda0002f04270 */
[----:B------:R-:W-:Y:S01]  /*5fb0*/  @P0 STG.E.U16 desc[UR12][R6.64+0x50], R76 ;  /* 0x0000504c06000986 */ /* 0x000fe2000c10150c */
[----:B------:R-:W-:-:S04]  /*5fc0*/  ISETP.GT.AND P0, PT, R17, 0x29, PT ;  /* 0x000000291100780c */ /* 0x000fc80003f04270 */
[----:B------:R-:W-:-:S13]  /*5fd0*/  ISETP.GT.AND P1, PT, R16, RZ, P0 ;  /* 0x000000ff1000720c */ /* 0x000fda0000724270 */
[----:B------:R-:W-:Y:S01]  /*5fe0*/  @P1 STG.E.U16 desc[UR12][R6.64+0x52], R77 ;  /* 0x0000524d06001986 */ /* 0x000fe2000c10150c */
[----:B------:R-:W-:-:S13]  /*5ff0*/  ISETP.GT.AND P1, PT, R16, 0x8, P5 ;  /* 0x000000081000780c */ /* 0x000fda0002f24270 */
[----:B------:R-:W-:Y:S01]  /*6000*/  @P1 STG.E.U16 desc[UR12][R4.64+0x50], R78 ;  /* 0x0000504e04001986 */ /* 0x000fe2000c10150c */
[----:B------:R-:W-:-:S13]  /*6010*/  ISETP.GT.AND P1, PT, R16, 0x8, P0 ;  /* 0x000000081000780c */ /* 0x000fda0000724270 */
[----:B------:R-:W-:Y:S01]  /*6020*/  @P1 STG.E.U16 desc[UR12][R4.64+0x52], R79 ;  /* 0x0000524f04001986 */ /* 0x000fe2000c10150c */
[----:B------:R-:W-:-:S13]  /*6030*/  ISETP.GT.AND P1, PT, R16, RZ, P4 ;  /* 0x000000ff1000720c */ /* 0x000fda0002724270 */
[----:B------:R-:W-:Y:S01]  /*6040*/  @P1 STG.E.U16 desc[UR12][R6.64+0x60], R80 ;  /* 0x0000605006001986 */ /* 0x000fe2000c10150c */
[----:B------:R-:W-:-:S13]  /*6050*/  ISETP.GT.AND P1, PT, R16, RZ, P3 ;  /* 0x000000ff1000720c */ /* 0x000fda0001f24270 */
[----:B------:R-:W-:Y:S01]  /*6060*/  @P1 STG.E.U16 desc[UR12][R6.64+0x62], R81 ;  /* 0x0000625106001986 */ /* 0x000fe2000c10150c */
[----:B------:R-:W-:-:S13]  /*6070*/  ISETP.GT.AND P1, PT, R16, 0x8, P4 ;  /* 0x000000081000780c */ /* 0x000fda0002724270 */
[----:B------:R-:W-:Y:S01]  /*6080*/  @P1 STG.E.U16 desc[UR12][R4.64+0x60], R82 ;  /* 0x0000605204001986 */ /* 0x000fe2000c10150c */
[----:B------:R-:W-:-:S13]  /*6090*/  ISETP.GT.AND P1, PT, R16, 0x8, P3 ;  /* 0x000000081000780c */ /* 0x000fda0001f24270 */
[----:B------:R-:W-:Y:S01]  /*60a0*/  @P1 STG.E.U16 desc[UR12][R4.64+0x62], R83 ;  /* 0x0000625304001986 */ /* 0x000fe2000c10150c */
[----:B------:R-:W-:-:S05]  /*60b0*/  IADD3 R10, P1, R9, R4, RZ ;  /* 0x00000004090a7210 */ /* 0x000fca0007f3e0ff */
[----:B------:R-:W-:Y:S01]  /*60c0*/  IMAD.X R11, R19, 0x1, R5, P1 ;  /* 0x00000001130b7824 */ /* 0x000fe200008e0605 */
[----:B------:R-:W-:-:S13]  /*60d0*/  ISETP.GT.AND P1, PT, R16, RZ, P2 ;  /* 0x000000ff1000720c */ /* 0x000fda0001724270 */
[----:B------:R-:W-:Y:S01]  /*60e0*/  @P1 STG.E.U16 desc[UR12][R6.64+0x70], R84 ;  /* 0x0000705406001986 */ /* 0x000fe2000c10150c */
[----:B------:R-:W-:-:S05]  /*60f0*/  IADD3 R12, P1, R9, R4, RZ ;  /* 0x00000004090c7210 */ /* 0x000fca0007f3e0ff */
[----:B------:R-:W-:Y:S01]  /*6100*/  IMAD.X R13, R19, 0x1, R5, P1 ;  /* 0x00000001130d7824 */ /* 0x000fe200008e0605 */
[----:B------:R-:W-:-:S05]  /*6110*/  IADD3 R8, P1, R9, R6, RZ ;  /* 0x0000000609087210 */ /* 0x000fca0007f3e0ff */
[----:B------:R-:W-:Y:S01]  /*6120*/  IMAD.X R9, R19, 0x1, R7, P1 ;  /* 0x0000000113097824 */ /* 0x000fe200008e0607 */
[----:B------:R-:W-:-:S04]  /*6130*/  ISETP.GT.AND P1, PT, R17, 0x39, PT ;  /* 0x000000391100780c */ /* 0x000fc80003f24270 */
[----:B------:R-:W-:-:S13]  /*6140*/  ISETP.GT.AND P5, PT, R16, RZ, P1 ;  /* 0x000000ff1000720c */ /* 0x000fda0000fa4270 */
[----:B------:R-:W-:Y:S01]  /*6150*/  @P5 STG.E.U16 desc[UR12][R6.64+0x72], R85 ;  /* 0x0000725506005986 */ /* 0x000fe2000c10150c */
[----:B------:R-:W-:-:S13]  /*6160*/  ISETP.GT.AND P5, PT, R16, 0x8, P2 ;  /* 0x000000081000780c */ /* 0x000fda00017a4270 */
[----:B------:R-:W-:Y:S01]  /*6170*/  @P5 STG.E.U16 desc[UR12][R4.64+0x70], R86 ;  /* 0x0000705604005986 */ /* 0x000fe2000c10150c */
[----:B------:R-:W-:-:S13]  /*6180*/  ISETP.GT.AND P5, PT, R16, 0x8, P1 ;  /* 0x000000081000780c */ /* 0x000fda0000fa4270 */
[----:B------:R0:W-:Y:S01]  /*6190*/  @P5 STG.E.U16 desc[UR12][R4.64+0x72], R87 ;  /* 0x0000725704005986 */ /* 0x0001e2000c10150c */
[C---:B------:R-:W-:Y:S02]  /*61a0*/  ISETP.GT.AND P5, PT, R16.reuse, 0x40, P6 ;  /* 0x000000401000780c */ /* 0x040fe400037a4270 */
[----:B------:R-:W-:-:S11]  /*61b0*/  ISETP.GT.AND P6, PT, R16, 0x48, P6 ;  /* 0x000000481000780c */ /* 0x000fd600037c4270 */
[----:B------:R-:W-:Y:S01]  /*61c0*/  @P5 STG.E.U16 desc[UR12][R8.64], R24 ;  /* 0x0000001808005986 */ /* 0x000fe2000c10150c */
[----:B------:R-:W-:-:S04]  /*61d0*/  ISETP.GT.AND P5, PT, R17, 0x1, PT ;  /* 0x000000011100780c */ /* 0x000fc80003fa4270 */
[----:B------:R-:W-:-:S13]  /*61e0*/  ISETP.GT.AND P5, PT, R16, 0x40, P5 ;  /* 0x000000401000780c */ /* 0x000fda0002fa4270 */
[----:B0-----:R-:W-:Y:S02]  /*61f0*/  @P5 IMAD.MOV.U32 R4, RZ, RZ, R8 ;  /* 0x000000ffff045224 */ /* 0x001fe400078e0008 */
[----:B------:R-:W-:-:S05]  /*6200*/  @P5 IMAD.MOV.U32 R5, RZ, RZ, R9 ;  /* 0x000000ffff055224 */ /* 0x000fca00078e0009 */
[----:B------:R0:W-:Y:S01]  /*6210*/  @P5 STG.E.U16 desc[UR12][R4.64+0x2], R25 ;  /* 0x0000021904005986 */ /* 0x0001e2000c10150c */
[----:B------:R-:W-:-:S03]  /*6220*/  ISETP.NE.AND P5, PT, R14, RZ, PT ;  /* 0x000000ff0e00720c */ /* 0x000fc60003fa5270 */
[----:B------:R-:W-:Y:S01]  /*6230*/  @P6 STG.E.U16 desc[UR12][R10.64], R26 ;  /* 0x0000001a0a006986 */ /* 0x000fe2000c10150c */
[----:B------:R-:W-:-:S04]  /*6240*/  ISETP.GT.AND P6, PT, R17, 0x1, PT ;  /* 0x000000011100780c */ /* 0x000fc80003fc4270 */
[----:B------:R-:W-:-:S13]  /*6250*/  ISETP.GT.AND P6, PT, R16, 0x48, P6 ;  /* 0x000000481000780c */ /* 0x000fda00037c4270 */
[----:B------:R-:W-:Y:S01]  /*6260*/  @P6 STG.E.U16 desc[UR12][R12.64+0x2], R27 ;  /* 0x0000021b0c006986 */ /* 0x000fe2000c10150c */
[----:B------:R-:W-:-:S04]  /*6270*/  ISETP.GT.AND P6, PT, R17, 0x8, PT ;  /* 0x000000081100780c */ /* 0x000fc80003fc4270 */
[----:B------:R-:W-:-:S13]  /*6280*/  ISETP.GT.AND P6, PT, R16, 0x40, P6 ;  /* 0x000000401000780c */ /* 0x000fda00037c4270 */
[----:B0-----:R-:W-:Y:S02]  /*6290*/  @P6 IMAD.MOV.U32 R4, RZ, RZ, R8 ;  /* 0x000000ffff046224 */ /* 0x001fe400078e0008 */
[----:B------:R-:W-:-:S05]  /*62a0*/  @P6 IMAD.MOV.U32 R5, RZ, RZ, R9 ;  /* 0x000000ffff056224 */ /* 0x000fca00078e0009 */
[----:B------:R0:W-:Y:S01]  /*62b0*/  @P6 STG.E.U16 desc[UR12][R4.64+0x10], R28 ;  /* 0x0000101c04006986 */ /* 0x0001e2000c10150c */
[----:B------:R-:W-:-:S04]  /*62c0*/  ISETP.GT.AND P6, PT, R17, 0x9, PT ;  /* 0x000000091100780c */ /* 0x000fc80003fc4270 */
[----:B------:R-:W-:-:S13]  /*62d0*/  ISETP.GT.AND P6, PT, R16, 0x40, P6 ;  /* 0x000000401000780c */ /* 0x000fda00037c4270 */
[----:B0-----:R-:W-:Y:S02]  /*62e0*/  @P6 IMAD.MOV.U32 R4, RZ, RZ, R8 ;  /* 0x000000ffff046224 */ /* 0x001fe400078e0008 */
[----:B------:R-:W-:-:S05]  /*62f0*/  @P6 IMAD.MOV.U32 R5, RZ, RZ, R9 ;  /* 0x000000ffff056224 */ /* 0x000fca00078e0009 */
[----:B------:R0:W-:Y:S01]  /*6300*/  @P6 STG.E.U16 desc[UR12][R4.64+0x12], R29 ;  /* 0x0000121d04006986 */ /* 0x0001e2000c10150c */
[----:B------:R-:W-:-:S04]  /*6310*/  ISETP.GT.AND P6, PT, R17, 0x8, PT ;  /* 0x000000081100780c */ /* 0x000fc80003fc4270 */
[----:B------:R-:W-:-:S13]  /*6320*/  ISETP.GT.AND P6, PT, R16, 0x48, P6 ;  /* 0x000000481000780c */ /* 0x000fda00037c4270 */
        /* <DEDUP_REMOVED lines=52> */
[C---:B------:R-:W-:Y:S02]  /*6670*/  ISETP.GT.AND P6, PT, R16.reuse, 0x40, P5 ;  /* 0x000000401000780c */ /* 0x040fe40002fc4270 */
[----:B------:R-:W-:-:S11]  /*6680*/  ISETP.GT.AND P5, PT, R16, 0x48, P5 ;  /* 0x000000481000780c */ /* 0x000fd60002fa4270 */
[----:B0-----:R-:W-:Y:S02]  /*6690*/  @P6 IMAD.MOV.U32 R4, RZ, RZ, R8 ;  /* 0x000000ffff046224 */ /* 0x001fe400078e0008 */
[----:B------:R-:W-:-:S05]  /*66a0*/  @P6 IMAD.MOV.U32 R5, RZ, RZ, R9 ;  /* 0x000000ffff056224 */ /* 0x000fca00078e0009 */
[----:B------:R0:W-:Y:S01]  /*66b0*/  @P6 STG.E.U16 desc[UR12][R4.64+0x50], R44 ;  /* 0x0000502c04006986 */ /* 0x0001e2000c10150c */
[C---:B------:R-:W-:Y:S02]  /*66c0*/  ISETP.GT.AND P6, PT, R16.reuse, 0x40, P0 ;  /* 0x000000401000780c */ /* 0x040fe400007c4270 */
[----:B------:R-:W-:-:S11]  /*66d0*/  ISETP.GT.AND P0, PT, R16, 0x48, P0 ;  /* 0x000000481000780c */ /* 0x000fd60000704270 */
[----:B0-----:R-:W-:Y:S02]  /*66e0*/  @P6 IMAD.MOV.U32 R4, RZ, RZ, R8 ;  /* 0x000000ffff046224 */ /* 0x001fe400078e0008 */
[----:B------:R-:W-:-:S05]  /*66f0*/  @P6 IMAD.MOV.U32 R5, RZ, RZ, R9 ;  /* 0x000000ffff056224 */ /* 0x000fca00078e0009 */
[----:B------:R0:W-:Y:S01]  /*6700*/  @P6 STG.E.U16 desc[UR12][R4.64+0x52], R45 ;  /* 0x0000522d04006986 */ /* 0x0001e2000c10150c */
[C---:B------:R-:W-:Y:S02]  /*6710*/  ISETP.GT.AND P6, PT, R16.reuse, 0x40, P4 ;  /* 0x000000401000780c */ /* 0x040fe400027c4270 */
[C---:B------:R-:W-:Y:S01]  /*6720*/  ISETP.GT.AND P4, PT, R16.reuse, 0x48, P4 ;  /* 0x000000481000780c */ /* 0x040fe20002784270 */
[----:B------:R-:W-:Y:S01]  /*6730*/  @P5 STG.E.U16 desc[UR12][R2.64+0x50], R46 ;  /* 0x0000502e02005986 */ /* 0x000fe2000c10150c */
[C---:B------:R-:W-:Y:S02]  /*6740*/  ISETP.GT.AND P5, PT, R16.reuse, 0x40, P1 ;  /* 0x000000401000780c */ /* 0x040fe40000fa4270 */
[C---:B------:R-:W-:Y:S01]  /*6750*/  ISETP.GT.AND P1, PT, R16.reuse, 0x48, P1 ;  /* 0x000000481000780c */ /* 0x040fe20000f24270 */
[----:B------:R-:W-:Y:S01]  /*6760*/  @P0 STG.E.U16 desc[UR12][R2.64+0x52], R47 ;  /* 0x0000522f02000986 */ /* 0x000fe2000c10150c */
[C---:B------:R-:W-:Y:S02]  /*6770*/  ISETP.GT.AND P0, PT, R16.reuse, 0x40, P3 ;  /* 0x000000401000780c */ /* 0x040fe40001f04270 */
[----:B------:R-:W-:-:S03]  /*6780*/  ISETP.GT.AND P3, PT, R16, 0x48, P3 ;  /* 0x000000481000780c */ /* 0x000fc60001f64270 */
[----:B0-----:R-:W-:Y:S02]  /*6790*/  @P6 IMAD.MOV.U32 R4, RZ, RZ, R8 ;  /* 0x000000ffff046224 */ /* 0x001fe400078e0008 */
[----:B------:R-:W-:-:S05]  /*67a0*/  @P6 IMAD.MOV.U32 R5, RZ, RZ, R9 ;  /* 0x000000ffff056224 */ /* 0x000fca00078e0009 */
[----:B------:R0:W-:Y:S01]  /*67b0*/  @P6 STG.E.U16 desc[UR12][R4.64+0x60], R48 ;  /* 0x0000603004006986 */ /* 0x0001e2000c10150c */
[C---:B------:R-:W-:Y:S02]  /*67c0*/  ISETP.GT.AND P6, PT, R16.reuse, 0x40, P2 ;  /* 0x000000401000780c */ /* 0x040fe400017c4270 */
[----:B------:R-:W-:Y:S01]  /*67d0*/  ISETP.GT.AND P2, PT, R16, 0x48, P2 ;  /* 0x000000481000780c */ /* 0x000fe20001744270 */
[----:B0-----:R-:W-:Y:S02]  /*67e0*/  @P0 IMAD.MOV.U32 R4, RZ, RZ, R8 ;  /* 0x000000ffff040224 */ /* 0x001fe400078e0008 */
[----:B------:R-:W-:-:S05]  /*67f0*/  @P0 IMAD.MOV.U32 R5, RZ, RZ, R9 ;  /* 0x000000ffff050224 */ /* 0x000fca00078e0009 */
[----:B------:R0:W-:Y:S04]  /*6800*/  @P0 STG.E.U16 desc[UR12][R4.64+0x62], R49 ;  /* 0x0000623104000986 */ /* 0x0001e8000c10150c */
[----:B------:R1:W-:Y:S04]  /*6810*/  @P4 STG.E.U16 desc[UR12][R2.64+0x60], R50 ;  /* 0x0000603202004986 */ /* 0x0003e8000c10150c */
[----:B------:R1:W-:Y:S01]  /*6820*/  @P3 STG.E.U16 desc[UR12][R2.64+0x62], R51 ;  /* 0x0000623302003986 */ /* 0x0003e2000c10150c */
[----:B0-----:R-:W-:Y:S02]  /*6830*/  @P6 IMAD.MOV.U32 R4, RZ, RZ, R8 ;  /* 0x000000ffff046224 */ /* 0x001fe400078e0008 */
[----:B------:R-:W-:-:S05]  /*6840*/  @P6 IMAD.MOV.U32 R5, RZ, RZ, R9 ;  /* 0x000000ffff056224 */ /* 0x000fca00078e0009 */
[----:B------:R1:W-:Y:S04]  /*6850*/  @P6 STG.E.U16 desc[UR12][R4.64+0x70], R52 ;  /* 0x0000703404006986 */ /* 0x0003e8000c10150c */
[----:B------:R1:W-:Y:S04]  /*6860*/  @P5 STG.E.U16 desc[UR12][R8.64+0x72], R53 ;  /* 0x0000723508005986 */ /* 0x0003e8000c10150c */
[----:B------:R1:W-:Y:S01]  /*6870*/  @P2 STG.E.U16 desc[UR12][R2.64+0x70], R54 ;  /* 0x0000703602002986 */ /* 0x0003e2000c10150c */
[----:B------:R-:W-:Y:S05]  /*6880*/  @!P1 EXIT ;  /* 0x000000000000994d */ /* 0x000fea0003800000 */
[----:B------:R-:W-:-:S05]  /*6890*/  F2FP.BF16.F32.PACK_AB R0, RZ, R0 ;  /* 0x00000000ff00723e */ /* 0x000fca00000010ff */
[----:B------:R-:W-:Y:S01]  /*68a0*/  STG.E.U16 desc[UR12][R2.64+0x72], R0 ;  /* 0x0000720002007986 */ /* 0x000fe2000c10150c */
[----:B------:R-:W-:Y:S05]  /*68b0*/  EXIT ;  /* 0x000000000000794d */ /* 0x000fea0003800000 */
.L_x_14:
[----:B------:R-:W-:-:S13]  /*68c0*/  ISETP.NE.AND P0, PT, R8, RZ, PT ;  /* 0x000000ff0800720c */ /* 0x000fda0003f05270 */
[----:B------:R-:W-:Y:S05]  /*68d0*/  @P0 EXIT ;  /* 0x000000000000094d */ /* 0x000fea0003800000 */
[----:B------:R-:W-:-:S13]  /*68e0*/  ELECT P0, URZ, PT ;  /* 0x00000000003f782f */ /* 0x000fda0003800000 */
[----:B------:R-:W-:Y:S05]  /*68f0*/  @!P0 BRA `(.L_x_151) ;  /* 0x00000004009c8947 */ /* 0x000fea0003800000 */
[----:B------:R-:W-:-:S13]  /*6900*/  ISETP.GE.AND P0, PT, R7, 0x1, PT ;  /* 0x000000010700780c */ /* 0x000fda0003f06270 */
[----:B------:R-:W-:Y:S05]  /*6910*/  @!P0 BRA `(.L_x_151) ;  /* 0x0000000400948947 */ /* 0x000fea0003800000 */
[----:B------:R-:W0:Y:S01]  /*6920*/  S2R R2, SR_CgaCtaId ;  /* 0x0000000000027919 */ /* 0x000e220000008800 */
[----:B------:R-:W1:Y:S01]  /*6930*/  LDC.64 R6, c[0x0][0x4d8] ;  /* 0x00013600ff067b82 */ /* 0x000e620000000a00 */
[----:B------:R-:W-:Y:S01]  /*6940*/  LOP3.LUT P0, RZ, R11, 0x1f, RZ, 0xc0, !PT ;  /* 0x0000001f0bff7812 */ /* 0x000fe2000780c0ff */
[----:B------:R-:W-:Y:S01]  /*6950*/  IMAD.SHL.U32 R12, R12, 0x80, RZ ;  /* 0x000000800c0c7824 */ /* 0x000fe200078e00ff */
[----:B------:R-:W-:Y:S01]  /*6960*/  ULDC.64 UR4, c[0x0][0x4b0] ;  /* 0x00012c0000047ab9 */ /* 0x000fe20000000a00 */
[----:B------:R-:W-:Y:S01]  /*6970*/  ISETP.NE.AND P2, PT, R13, RZ, PT ;  /* 0x000000ff0d00720c */ /* 0x000fe20003f45270 */
[----:B------:R-:W-:Y:S01]  /*6980*/  IMAD.SHL.U32 R95, R95, 0x40, RZ ;  /* 0x000000405f5f7824 */ /* 0x000fe200078e00ff */
[----:B------:R-:W-:Y:S01]  /*6990*/  ISETP.NE.OR P0, PT, R13, RZ, !P0 ;  /* 0x000000ff0d00720c */ /* 0x000fe20004705670 */
[----:B------:R-:W-:Y:S01]  /*69a0*/  IMAD.MOV.U32 R4, RZ, RZ, 0x1 ;  /* 0x00000001ff047424 */ /* 0x000fe200078e00ff */
[----:B------:R-:W-:Y:S01]  /*69b0*/  LOP3.LUT R13, R3, 0x2, RZ, 0xfc, !PT ;  /* 0x00000002030d7812 */ /* 0x000fe200078efcff */
[----:B------:R-:W-:-:S02]  /*69c0*/  IMAD.MOV.U32 R14, RZ, RZ, RZ ;  /* 0x000000ffff0e7224 */ /* 0x000fc400078e00ff */
[----:B------:R-:W-:Y:S02]  /*69d0*/  VIADD R11, R12, 0x40 ;  /* 0x000000400c0b7836 */ /* 0x000fe40000000000 */
[----:B-1----:R-:W-:Y:S02]  /*69e0*/  IMAD R21, R21, UR4, R6 ;  /* 0x0000000415157c24 */ /* 0x002fe4000f8e0206 */
[----:B------:R-:W-:Y:S02]  /*69f0*/  IMAD R94, R94, UR5, R7 ;  /* 0x000000055e5e7c24 */ /* 0x000fe4000f8e0207 */
[----:B------:R-:W-:Y:S02]  /*6a00*/  IMAD.MOV.U32 R7, RZ, RZ, RZ ;  /* 0x000000ffff077224 */ /* 0x000fe400078e00ff */
[----:B------:R-:W-:Y:S02]  /*6a10*/  IMAD.MOV.U32 R6, RZ, RZ, R5 ;  /* 0x000000ffff067224 */ /* 0x000fe400078e0005 */
[----:B0----5:R-:W-:-:S02]  /*6a20*/  IMAD.SHL.U32 R0, R2, 0x400, RZ ;  /* 0x0000040002007824 */ /* 0x021fc400078e00ff */
[----:B------:R-:W-:-:S03]  /*6a30*/  IMAD.SHL.U32 R2, R2, 0x10, RZ ;  /* 0x0000001002027824 */ /* 0x000fc600078e00ff */
[----:B------:R-:W-:-:S07]  /*6a40*/  LOP3.LUT R0, R0, 0x400, RZ, 0xc0, !PT ;  /* 0x0000040000007812 */ /* 0x000fce00078ec0ff */
.L_x_155:
[----:B------:R-:W0:Y:S01]  /*6a50*/  S2R R9, SR_CgaCtaId ;  /* 0x0000000000097919 */ /* 0x000e220000008800 */
[----:B------:R-:W-:-:S04]  /*6a60*/  MOV R8, 0x400 ;  /* 0x0000040000087802 */ /* 0x000fc80000000f00 */
[----:B0-----:R-:W-:Y:S02]  /*6a70*/  LEA R10, R9, R8, 0x18 ;  /* 0x00000008090a7211 */ /* 0x001fe400078ec0ff */
[----:B------:R-:W-:-:S03]  /*6a80*/  SHF.L.U32 R8, R4, 0x1f, RZ ;  /* 0x0000001f04087819 */ /* 0x000fc600000006ff */
[----:B------:R-:W-:-:S07]  /*6a90*/  IMAD R9, R7, 0x8, R10 ;  /* 0x0000000807097824 */ /* 0x000fce00078e020a */
.L_x_152:
[----:B0-----:R0:W1:Y:S02]  /*6aa0*/  SYNCS.PHASECHK.TRANS64.TRYWAIT P1, [R9+URZ+0x36090], R8 ;  /* 0x03609008090075a7 */ /* 0x001064000802017f */
[----:B-1----:R-:W-:Y:S05]  /*6ab0*/  @!P1 NANOSLEEP.SYNCS 0x989680 ;  /* 0x009896800000995d */ /* 0x002fea0003900000 */
[----:B------:R-:W1:Y:S02]  /*6ac0*/  @!P1 SYNCS.PHASECHK.TRANS64 P1, [R9+URZ+0x36090], R8 ;  /* 0x03609008090095a7 */ /* 0x000e64000802007f */
[----:B-1----:R-:W-:Y:S05]  /*6ad0*/  @!P1 BRA `(.L_x_152) ;  /* 0xfffffffc00f09947 */ /* 0x002fea000383ffff */
[----:B0-----:R-:W0:Y:S02]  /*6ae0*/  @!P2 LDC R8, c[0x0][0x500] ;  /* 0x00014000ff08ab82 */ /* 0x001e240000000800 */
[----:B0-----:R0:W-:Y:S02]  /*6af0*/  @!P2 SYNCS.ARRIVE.TRANS64 RZ, [R9+URZ+0x36000], R8 ;  /* 0x0360000809ffa9a7 */ /* 0x0011e4000800003f */
[----:B0-----:R-:W-:-:S04]  /*6b00*/  PRMT R8, R13, 0x9910, RZ ;  /* 0x000099100d087816 */ /* 0x001fc800000000ff */
[----:B------:R-:W-:-:S13]  /*6b10*/  ISETP.NE.AND P1, PT, R8, 0x2, PT ;  /* 0x000000020800780c */ /* 0x000fda0003f25270 */
[----:B------:R-:W-:Y:S05]  /*6b20*/  @P1 BRA `(.L_x_153) ;  /* 0x0000000000041947 */ /* 0x000fea0003800000 */
[----:B------:R-:W-:Y:S01]  /*6b30*/  BPT.TRAP 0x1 ;  /* 0x000000040000795c */ /* 0x000fe20000300000 */
.L_x_153:
[----:B------:R-:W-:Y:S05]  /*6b40*/  @P0 BRA `(.L_x_154) ;  /* 0x0000000000040947 */ /* 0x000fea0003800000 */
[----:B------:R-:W-:Y:S01]  /*6b50*/  BPT.TRAP 0x1 ;  /* 0x000000040000795c */ /* 0x000fe20000300000 */
.L_x_154:
[----:B------:R-:W-:Y:S01]  /*6b60*/  R2UR UR7, R14 ;  /* 0x000000000e0772ca */ /* 0x000fe200000e0000 */
[----:B------:R-:W-:Y:S01]  /*6b70*/  ULDC UR10, c[0x0][0x48c] ;  /* 0x00012300000a7ab9 */ /* 0x000fe20000000800 */
[----:B------:R-:W-:Y:S01]  /*6b80*/  R2UR UR19, R2 ;  /* 0x00000000021372ca */ /* 0x000fe200000e0000 */
[----:B------:R-:W-:Y:S01]  /*6b90*/  UISETP.NE.AND UP0, UPT, UR10, 0x1, UPT ;  /* 0x000000010a00788c */ /* 0x000fe2000bf05270 */
[C---:B------:R-:W-:Y:S01]  /*6ba0*/  R2UR UR6, R7.reuse ;  /* 0x00000000070672ca */ /* 0x040fe200000e0000 */
[----:B------:R-:W-:Y:S01]  /*6bb0*/  ULDC UR12, c[0x0][0x498] ;  /* 0x00012600000c7ab9 */ /* 0x000fe20000000800 */
[----:B------:R-:W-:Y:S01]  /*6bc0*/  IMAD R8, R7, 0x800, R0 ;  /* 0x0000080007087824 */ /* 0x000fe200078e0200 */
[----:B------:R-:W-:Y:S01]  /*6bd0*/  R2UR UR13, R9 ;  /* 0x00000000090d72ca */ /* 0x000fe200000e0000 */
[----:B------:R-:W-:Y:S01]  /*6be0*/  ULDC.64 UR26, c[0x0][0x198] ;  /* 0x00006600001a7ab9 */ /* 0x000fe20000000a00 */
[----:B------:R-:W-:Y:S01]  /*6bf0*/  PRMT R9, R21, 0x40, R94 ;  /* 0x0000004015097816 */ /* 0x000fe2000000005e */
[----:B------:R-:W-:Y:S01]  /*6c00*/  IMAD R8, R8, 0x2, R10 ;  /* 0x0000000208087824 */ /* 0x000fe200078e020a */
[----:B------:R-:W-:Y:S01]  /*6c10*/  UIADD3 UR20, UP1, UR26, 0xf0, URZ ;  /* 0x000000f01a147890 */ /* 0x000fe2000ff3e03f */
[----:B------:R-:W-:Y:S01]  /*6c20*/  ISETP.GT.AND P3, PT, R6, 0x1, PT ;  /* 0x000000010600780c */ /* 0x000fe20003f64270 */
[----:B------:R-:W-:Y:S01]  /*6c30*/  USHF.L.U32 UR7, UR7, 0x5, URZ ;  /* 0x0000000507077899 */ /* 0x000fe2000800063f */
[----:B------:R-:W-:Y:S01]  /*6c40*/  VIADD R7, R7, 0x1 ;  /* 0x0000000107077836 */ /* 0x000fe20000000000 */
[----:B------:R-:W-:Y:S01]  /*6c50*/  @UP0 ULDC.64 UR8, c[0x0][0x490] ;  /* 0x0001240000080ab9 */ /* 0x000fe20000000a00 */
[----:B------:R-:W-:Y:S01]  /*6c60*/  R2UR UR17, R8 ;  /* 0x00000000081172ca */ /* 0x000fe200000e0000 */
[----:B------:R-:W-:Y:S01]  /*6c70*/  ULOP3.LUT UR19, UR7, 0x10, UR19, 0xf8, !UPT ;  /* 0x0000001007137892 */ /* 0x000fe2000f8ef813 */
[----:B------:R-:W-:Y:S01]  /*6c80*/  IMAD.MOV.U32 R8, RZ, RZ, 0x3 ;  /* 0x00000003ff087424 */ /* 0x000fe200078e00ff */
[----:B------:R-:W-:Y:S01]  /*6c90*/  UIADD3 UR28, UP2, UR26, 0x1f0, URZ ;  /* 0x000001f01a1c7890 */ /* 0x000fe2000ff5e03f */
[----:B------:R-:W-:Y:S01]  /*6ca0*/  R2UR UR26, R9 ;  /* 0x00000000091a72ca */ /* 0x000fe200000e0000 */
[----:B------:R-:W-:Y:S01]  /*6cb0*/  UIMAD.WIDE.U32 UR4, UR19, UR8, URZ ;  /* 0x00000008130472a5 */ /* 0x000fe2000f8e003f */
[----:B------:R-:W-:Y:S01]  /*6cc0*/  R2UR UR8, R10 ;  /* 0x000000000a0872ca */ /* 0x000fe200000e0000 */
[----:B------:R-:W-:Y:S01]  /*6cd0*/  UIADD3.X UR21, URZ, UR27, URZ, UP1, !UPT ;  /* 0x0000001b3f157290 */ /* 0x000fe20008ffe43f */
[C---:B------:R-:W-:Y:S01]  /*6ce0*/  ISETP.NE.AND P1, PT, R7.reuse, 0x12, PT ;  /* 0x000000120700780c */ /* 0x040fe20003f25270 */
[----:B------:R-:W-:Y:S01]  /*6cf0*/  UMOV UR11, UR19 ;  /* 0x00000013000b7c82 */ /* 0x000fe20008000000 */
[----:B------:R-:W-:Y:S01]  /*6d00*/  @UP0 USHF.R.U32.HI UR11, URZ, UR9, UR5 ;  /* 0x000000093f0b0299 */ /* 0x000fe20008011605 */
[----:B------:R-:W-:Y:S01]  /*6d10*/  VIADD R6, R6, 0xffffffff ;  /* 0xffffffff06067836 */ /* 0x000fe20000000000 */
[----:B------:R-:W-:Y:S01]  /*6d20*/  UISETP.NE.AND UP0, UPT, UR12, 0x1, UPT ;  /* 0x000000010c00788c */ /* 0x000fe2000bf05270 */
[----:B------:R-:W-:Y:S01]  /*6d30*/  SEL R9, RZ, 0x1, P1 ;  /* 0x00000001ff097807 */ /* 0x000fe20000800000 */
[----:B------:R-:W-:Y:S01]  /*6d40*/  UIADD3 UR5, UR13, 0x36000, URZ ;  /* 0x000360000d057890 */ /* 0x000fe2000fffe03f */
[----:B------:R-:W-:Y:S01]  /*6d50*/  VIADD R14, R14, 0x1 ;  /* 0x000000010e0e7836 */ /* 0x000fe20000000000 */
[----:B------:R-:W-:Y:S01]  /*6d60*/  UIADD3.X UR29, URZ, UR27, URZ, UP2, !UPT ;  /* 0x0000001b3f1d7290 */ /* 0x000fe200097fe43f */
[----:B------:R-:W-:Y:S01]  /*6d70*/  R2UR UR27, R8 ;  /* 0x00000000081b72ca */ /* 0x000fe200000e0000 */
[----:B------:R-:W-:Y:S01]  /*6d80*/  UMOV UR13, UR11 ;  /* 0x0000000b000d7c82 */ /* 0x000fe20008000000 */
[----:B------:R-:W-:Y:S01]  /*6d90*/  ULEA UR4, UR6, UR8, 0xd ;  /* 0x0000000806047291 */ /* 0x000fe2000f8e683f */
[----:B------:R-:W-:Y:S01]  /*6da0*/  R2UR UR6, R12 ;  /* 0x000000000c0672ca */ /* 0x000fe200000e0000 */
[----:B------:R-:W-:Y:S01]  /*6db0*/  UMOV UR22, 0x0 ;  /* 0x0000000000167882 */ /* 0x000fe20000000000 */
[----:B------:R-:W-:Y:S01]  /*6dc0*/  UMOV UR23, 0x10000000 ;  /* 0x1000000000177882 */ /* 0x000fe20000000000 */
[----:B------:R-:W-:Y:S01]  /*6dd0*/  @UP0 ULDC UR8, c[0x0][0x49c] ;  /* 0x0001270000080ab9 */ /* 0x000fe20000000800 */
[----:B------:R-:W-:Y:S01]  /*6de0*/  @UP0 ULDC UR18, c[0x0][0x4a0] ;  /* 0x0001280000120ab9 */ /* 0x000fe20000000800 */
[----:B------:R-:W-:Y:S01]  /*6df0*/  UIMAD.WIDE.U32 UR8, UR11, UR8, URZ ;  /* 0x000000080b0872a5 */ /* 0x000fe2000f8e003f */
[----:B------:R-:W-:Y:S01]  /*6e00*/  LOP3.LUT R4, R4, R9, RZ, 0x3c, !PT ;  /* 0x0000000904047212 */ /* 0x000fe200078e3cff */
[----:B------:R-:W-:Y:S01]  /*6e10*/  UIADD3 UR8, -UR11, URZ, URZ ;  /* 0x0000003f0b087290 */ /* 0x000fe2000fffe13f */
[----:B------:R-:W-:Y:S01]  /*6e20*/  SEL R7, R7, RZ, P1 ;  /* 0x000000ff07077207 */ /* 0x000fe20000800000 */
[----:B------:R-:W-:Y:S01]  /*6e30*/  @UP0 USHF.R.U32.HI UR13, URZ, UR18, UR9 ;  /* 0x000000123f0d0299 */ /* 0x000fe20008011609 */
[----:B------:R-:W-:Y:S01]  /*6e40*/  R2UR UR18, R11 ;  /* 0x000000000b1272ca */ /* 0x000fe200000e0000 */
[----:B------:R-:W-:Y:S01]  /*6e50*/  UIMAD UR19, UR10, UR8, UR19 ;  /* 0x000000080a1372a4 */ /* 0x000fe2000f8e0213 */
[----:B------:R-:W-:Y:S01]  /*6e60*/  R2UR UR10, R95 ;  /* 0x000000005f0a72ca */ /* 0x000fe200000e0000 */
[----:B------:R-:W-:Y:S01]  /*6e70*/  UIADD3 UR9, -UR13, URZ, URZ ;  /* 0x0000003f0d097290 */ /* 0x000fe2000fffe13f */
[----:B------:R0:W-:Y:S01]  /*6e80*/  UTMALDG.2D [UR4], [UR20], desc[UR22] ;  /* 0x00001604140075b4 */ /* 0x0001e20008009000 */
[----:B------:R-:W-:Y:S01]  /*6e90*/  ULDC.64 UR24, c[0x0][0x4b8] ;  /* 0x00012e0000187ab9 */ /* 0x000fe20000000a00 */
[----:B------:R-:W-:Y:S01]  /*6ea0*/  ULDC.64 UR14, c[0x0][0x4d0] ;  /* 0x00013400000e7ab9 */ /* 0x000fe20000000a00 */
[----:B------:R-:W-:-:S02]  /*6eb0*/  UIMAD UR12, UR12, UR9, UR11 ;  /* 0x000000090c0c72a4 */ /* 0x000fc4000f8e020b */
[----:B------:R-:W-:Y:S02]  /*6ec0*/  UIADD3 UR16, UR4, 0x1000, URZ ;  /* 0x0000100004107890 */ /* 0x000fe4000fffe03f */
[----:B------:R-:W-:Y:S02]  /*6ed0*/  UIADD3 UR8, UR17, 0x24000, URZ ;  /* 0x0002400011087890 */ /* 0x000fe4000fffe03f */
[----:B------:R-:W-:Y:S02]  /*6ee0*/  UIMAD UR11, UR19, UR24, UR14 ;  /* 0x00000018130b72a4 */ /* 0x000fe4000f8e020e */
[----:B------:R-:W-:Y:S01]  /*6ef0*/  UIMAD UR12, UR12, UR25, UR15 ;  /* 0x000000190c0c72a4 */ /* 0x000fe2000f8e020f */
[----:B------:R-:W-:Y:S01]  /*6f00*/  UMOV UR17, UR5 ;  /* 0x0000000500117c82 */ /* 0x000fe20008000000 */
[----:B------:R-:W-:Y:S01]  /*6f10*/  UMOV UR19, UR7 ;  /* 0x0000000700137c82 */ /* 0x000fe20008000000 */
[----:B------:R-:W-:Y:S01]  /*6f20*/  UMOV UR9, UR5 ;  /* 0x0000000500097c82 */ /* 0x000fe20008000000 */
[----:B------:R1:W-:Y:S01]  /*6f30*/  UTMALDG.2D [UR16], [UR20], desc[UR22] ;  /* 0x00001610140075b4 */ /* 0x0003e20008009000 */
[----:B0-----:R-:W-:-:S09]  /*6f40*/  UPRMT UR4, UR26, 0x5410, UR27 ;  /* 0x000054101a047896 */ /* 0x001fd2000800001b */
[----:B------:R1:W-:Y:S02]  /*6f50*/  UTMALDG.4D.IM2COL.MULTICAST [UR8], [UR28], UR4 ;  /* 0x000000081c0073b4 */ /* 0x0003e40008058804 */
[----:B-1----:R-:W-:Y:S05]  /*6f60*/  @P3 BRA `(.L_x_155) ;  /* 0xfffffff800b83947 */ /* 0x002fea000383ffff */
.L_x_151:
[----:B------:R-:W-:Y:S01]  /*6f70*/  ISETP.GE.U32.AND P2, PT, R5, 0x12, PT ;  /* 0x000000120500780c */ /* 0x000fe20003f46070 */
[----:B------:R-:W-:Y:S05]  /*6f80*/  WARPSYNC.ALL ;  /* 0x0000000000007948 */ /* 0x000fea0003800000 */
[----:B------:R-:W-:-:S07]  /*6f90*/  ELECT P1, URZ, PT ;  /* 0x00000000003f782f */ /* 0x000fce0003820000 */
[----:B------:R-:W-:-:S05]  /*6fa0*/  @P2 IMAD.WIDE.U32 R6, R5, 0x38e38e39, RZ ;  /* 0x38e38e3905062825 */ /* 0x000fca00078e00ff */
[----:B-----5:R-:W-:-:S04]  /*6fb0*/  @P2 SHF.R.U32.HI R0, RZ, 0x2, R7 ;  /* 0x00000002ff002819 */ /* 0x020fc80000011607 */
[----:B------:R-:W-:-:S04]  /*6fc0*/  @P2 LOP3.LUT R0, R0, 0x1, RZ, 0xc0, !PT ;  /* 0x0000000100002812 */ /* 0x000fc800078ec0ff */
[----:B------:R-:W-:Y:S01]  /*6fd0*/  @P2 ISETP.NE.U32.AND P0, PT, R0, 0x1, PT ;  /* 0x000000010000280c */ /* 0x000fe20003f05070 */
[----:B------:R-:W-:-:S12]  /*6fe0*/  @!P1 EXIT ;  /* 0x000000000000994d */ /* 0x000fd80003800000 */
[----:B------:R-:W-:Y:S01]  /*6ff0*/  LOP3.LUT R3, R3, 0x2, RZ, 0xfc, !PT ;  /* 0x0000000203037812 */ /* 0x000fe200078efcff */
[----:B------:R-:W-:Y:S01]  /*7000*/  IMAD.MOV.U32 R0, RZ, RZ, 0x1 ;  /* 0x00000001ff007424 */ /* 0x000fe200078e00ff */
[----:B------:R-:W-:Y:S02]  /*7010*/  @P2 ISETP.NE.U32.AND.EX P0, PT, RZ, RZ, PT, P0 ;  /* 0x000000ffff00220c */ /* 0x000fe40003f05100 */
[----:B------:R-:W-:Y:S02]  /*7020*/  ISETP.NE.AND P1, PT, R3, 0x3, PT ;  /* 0x000000030300780c */ /* 0x000fe40003f25270 */
[----:B------:R-:W-:-:S11]  /*7030*/  @P2 SEL R0, RZ, 0x1, !P0 ;  /* 0x00000001ff002807 */ /* 0x000fd60004000000 */
[----:B------:R-:W-:Y:S05]  /*7040*/  @!P1 BRA `(.L_x_156) ;  /* 0x0000000000049947 */ /* 0x000fea0003800000 */
[----:B------:R-:W-:Y:S01]  /*7050*/  BPT.TRAP 0x1 ;  /* 0x000000040000795c */ /* 0x000fe20000300000 */
.L_x_156:
[----:B------:R-:W0:Y:S01]  /*7060*/  S2R R7, SR_CgaCtaId ;  /* 0x0000000000077919 */ /* 0x000e220000008800 */
[----:B------:R-:W-:Y:S01]  /*7070*/  IMAD.WIDE.U32 R2, R5, 0x38e38e39, RZ ;  /* 0x38e38e3905027825 */ /* 0x000fe200078e00ff */
[----:B------:R-:W-:-:S04]  /*7080*/  MOV R4, 0x400 ;  /* 0x0000040000047802 */ /* 0x000fc80000000f00 */
[----:B------:R-:W-:-:S05]  /*7090*/  SHF.R.U32.HI R2, RZ, 0x2, R3 ;  /* 0x00000002ff027819 */ /* 0x000fca0000011603 */
[----:B------:R-:W-:Y:S01]  /*70a0*/  IMAD R5, R2, -0x12, R5 ;  /* 0xffffffee02057824 */ /* 0x000fe200078e0205 */
[----:B0-----:R-:W-:-:S05]  /*70b0*/  LEA R4, R7, R4, 0x18 ;  /* 0x0000000407047211 */ /* 0x001fca00078ec0ff */
[----:B------:R-:W-:Y:S01]  /*70c0*/  VIADD R2, R4, 0x36090 ;  /* 0x0003609004027836 */ /* 0x000fe20000000000 */
[----:B------:R-:W-:-:S03]  /*70d0*/  SHF.L.U32 R4, R0, 0x1f, RZ ;  /* 0x0000001f00047819 */ /* 0x000fc600000006ff */
[----:B------:R-:W-:-:S07]  /*70e0*/  IMAD R3, R5, 0x8, R2 ;  /* 0x0000000805037824 */ /* 0x000fce00078e0202 */
.L_x_157:
[----:B0-----:R0:W1:Y:S02]  /*70f0*/  SYNCS.PHASECHK.TRANS64.TRYWAIT P0, [R3+URZ], R4 ;  /* 0x00000004030075a7 */ /* 0x001064000800017f */
[----:B-1----:R-:W-:Y:S05]  /*7100*/  @!P0 NANOSLEEP.SYNCS 0x989680 ;  /* 0x009896800000895d */ /* 0x002fea0003900000 */
[----:B------:R-:W1:Y:S02]  /*7110*/  @!P0 SYNCS.PHASECHK.TRANS64 P0, [R3+URZ], R4 ;  /* 0x00000004030085a7 */ /* 0x000e64000800007f */
[----:B-1----:R-:W-:Y:S05]  /*7120*/  @!P0 BRA `(.L_x_157) ;  /* 0xfffffffc00f08947 */ /* 0x002fea000383ffff */
[----:B------:R-:W-:-:S05]  /*7130*/  VIADD R5, R5, 0x1 ;  /* 0x0000000105057836 */ /* 0x000fca0000000000 */
[----:B------:R-:W-:-:S04]  /*7140*/  ISETP.NE.AND P0, PT, R5, 0x12, PT ;  /* 0x000000120500780c */ /* 0x000fc80003f05270 */
[----:B0-----:R-:W-:Y:S02]  /*7150*/  SEL R3, RZ, 0x1, P0 ;  /* 0x00000001ff037807 */ /* 0x001fe40000000000 */
[----:B------:R-:W-:Y:S02]  /*7160*/  SEL R5, R5, RZ, P0 ;  /* 0x000000ff05057207 */ /* 0x000fe40000000000 */
[----:B------:R-:W-:-:S03]  /*7170*/  LOP3.LUT R7, R0, R3, RZ, 0x3c, !PT ;  /* 0x0000000300077212 */ /* 0x000fc600078e3cff */
[----:B------:R-:W-:Y:S01]  /*7180*/  IMAD R0, R5, 0x8, R2 ;  /* 0x0000000805007824 */ /* 0x000fe200078e0202 */
[----:B------:R-:W-:-:S07]  /*7190*/  SHF.L.U32 R3, R7, 0x1f, RZ ;  /* 0x0000001f07037819 */ /* 0x000fce00000006ff */
.L_x_158:
        /* <DEDUP_REMOVED lines=11> */
.L_x_159:
        /* <DEDUP_REMOVED lines=11> */
.L_x_160:
        /* <DEDUP_REMOVED lines=11> */
.L_x_161:
        /* <DEDUP_REMOVED lines=11> */
.L_x_162:
        /* <DEDUP_REMOVED lines=11> */
.L_x_163:
        /* <DEDUP_REMOVED lines=11> */
.L_x_164:
        /* <DEDUP_REMOVED lines=11> */
.L_x_165:
        /* <DEDUP_REMOVED lines=11> */
.L_x_166:
        /* <DEDUP_REMOVED lines=11> */
.L_x_167:
        /* <DEDUP_REMOVED lines=11> */
.L_x_168:
        /* <DEDUP_REMOVED lines=11> */
.L_x_169:
        /* <DEDUP_REMOVED lines=11> */
.L_x_170:
        /* <DEDUP_REMOVED lines=11> */
.L_x_171:
        /* <DEDUP_REMOVED lines=11> */
.L_x_172:
        /* <DEDUP_REMOVED lines=11> */
.L_x_173:
        /* <DEDUP_REMOVED lines=11> */
.L_x_174:
[----:B0-----:R0:W1:Y:S02]  /*7ca0*/  SYNCS.PHASECHK.TRANS64.TRYWAIT P0, [R5+URZ], R0 ;  /* 0x00000000050075a7 */ /* 0x001064000800017f */
[----:B-1----:R-:W-:Y:S05]  /*7cb0*/  @!P0 NANOSLEEP.SYNCS 0x989680 ;  /* 0x009896800000895d */ /* 0x002fea0003900000 */
[----:B------:R-:W1:Y:S02]  /*7cc0*/  @!P0 SYNCS.PHASECHK.TRANS64 P0, [R5+URZ], R0 ;  /* 0x00000000050085a7 */ /* 0x000e64000800007f */
[----:B-1----:R-:W-:Y:S05]  /*7cd0*/  @P0 EXIT ;  /* 0x000000000000094d */ /* 0x002fea0003800000 */
[----:B------:R-:W-:Y:S05]  /*7ce0*/  BRA `(.L_x_174) ;  /* 0xfffffffc00ec7947 */ /* 0x000fea000383ffff */
.L_x_175:
[----:B------:R-:W-:-:S00]  /*7cf0*/  BRA `(.L_x_175) ;  /* 0xfffffffc00fc7947 */ /* 0x000fc0000383ffff */
[----:B------:R-:W-:-:S00]  /*7d00*/  NOP ;  /* 0x0000000000007918 */ /* 0x000fc00000000000 */
[----:B------:R-:W-:-:S00]  /*7d10*/  NOP ;  /* 0x0000000000007918 */ /* 0x000fc00000000000 */
[----:B------:R-:W-:-:S00]  /*7d20*/  NOP ;  /* 0x0000000000007918 */ /* 0x000fc00000000000 */
[----:B------:R-:W-:-:S00]  /*7d30*/  NOP ;  /* 0x0000000000007918 */ /* 0x000fc00000000000 */
[----:B------:R-:W-:-:S00]  /*7d40*/  NOP ;  /* 0x0000000000007918 */ /* 0x000fc00000000000 */
[----:B------:R-:W-:-:S00]  /*7d50*/  NOP ;  /* 0x0000000000007918 */ /* 0x000fc00000000000 */
[----:B------:R-:W-:-:S00]  /*7d60*/  NOP ;  /* 0x0000000000007918 */ /* 0x000fc00000000000 */
[----:B------:R-:W-:-:S00]  /*7d70*/  NOP ;  /* 0x0000000000007918 */ /* 0x000fc00000000000 */
.L_x_176:


//--------------------- .nv.shared._ZN7cutlass13device_kernelINS_4conv6kernel13ConvUniversalINS1_16ConvProblemShapeILNS1_8OperatorE2ELi2EEENS1_10collective14CollectiveConvINS1_46MainloopSm90TmaGmmaWarpSpecializedImplicitGemmILS5_2ELi18ELi2EN4cute5tupleIJNSA_1CILi2EEENSC_ILi1EEESE_EEENS1_36KernelImplicitTmaWarpSpecializedSm90ELi1EEENSB_IJNSC_ILi128EEENSB_IJNSC_ILi64EEEEEENSB_IJNSC_ILi32EEEEEEEEENS_10bfloat16_tESO_NSA_8TiledMMAINSA_8MMA_AtomIJNSA_4SM904GMMA27MMA_64x64x16_F32BF16BF16_SSILNSS_5MajorE1ELSU_1ELNSS_7ScaleInE1ELSV_1EEEEEENSA_6LayoutINSB_IJSE_SE_SE_EEENSB_IJNSC_ILi0EEES10_S10_EEEEENSB_IJNSA_10UnderscoreES13_S13_EEEEENS7_6detail26Sm90ImplicitGemmTileTraitsINSA_13SM90_TMA_LOADENSA_14ComposedLayoutINSA_7SwizzleILi3ELi4ELi3EEENSA_18smem_ptr_flag_bitsILi16EEENSY_INSB_IJNSB_IJSJ_SD_EEENSB_IJNSC_ILi8EEENSC_ILi4EEEEEENSB_IJSE_NSC_ILi18EEEEEEEEENSB_IJNSB_IJSE_NSC_ILi2048EEEEEENSB_IJSJ_NSC_ILi512EEEEEENSB_IJS10_NSC_ILi4096EEEEEEEEEEEEEvEENS17_INSA_30SM90_TMA_LOAD_IM2COL_MULTICASTENS19_IS1B_S1D_NSY_INSB_IJNSB_IJSJ_SE_EEES1H_S1J_EEENSB_IJNSB_IJSE_S10_EEES1O_NSB_IJS10_S1L_EEEEEEEEEEvEEEENS_8epilogue10collective6detail29Sm90TmaWarpSpecializedAdapterINS26_15DefaultEpilogueISO_NSB_IJlNSB_IJSE_llEEES10_EEES2B_NS25_6thread17LinearCombinationISO_Li1EffLNS2C_9ScaleType4KindE0ELNS_15FloatRoundStyleE2ESO_EENS_4gemm15EpilogueDefaultEEEEEvvEEEEvNT_6ParamsE --------------------------
	.section	.nv.shared._ZN7cutlass13device_kernelINS_4conv6kernel13ConvUniversalINS1_16ConvProblemShapeILNS1_8OperatorE2ELi2EEENS1_10collective14CollectiveConvINS1_46MainloopSm90TmaGmmaWarpSpecializedImplicitGemmILS5_2ELi18ELi2EN4cute5tupleIJNSA_1CILi2EEENSC_ILi1EEESE_EEENS1_36KernelImplicitTmaWarpSpecializedSm90ELi1EEENSB_IJNSC_ILi128EEENSB_IJNSC_ILi64EEEEEENSB_IJNSC_ILi32EEEEEEEEENS_10bfloat16_tESO_NSA_8TiledMMAINSA_8MMA_AtomIJNSA_4SM904GMMA27MMA_64x64x16_F32BF16BF16_SSILNSS_5MajorE1ELSU_1ELNSS_7ScaleInE1ELSV_1EEEEEENSA_6LayoutINSB_IJSE_SE_SE_EEENSB_IJNSC_ILi0EEES10_S10_EEEEENSB_IJNSA_10UnderscoreES13_S13_EEEEENS7_6detail26Sm90ImplicitGemmTileTraitsINSA_13SM90_TMA_LOADENSA_14ComposedLayoutINSA_7SwizzleILi3ELi4ELi3EEENSA_18smem_ptr_flag_bitsILi16EEENSY_INSB_IJNSB_IJSJ_SD_EEENSB_IJNSC_ILi8EEENSC_ILi4EEEEEENSB_IJSE_NSC_ILi18EEEEEEEEENSB_IJNSB_IJSE_NSC_ILi2048EEEEEENSB_IJSJ_NSC_ILi512EEEEEENSB_IJS10_NSC_ILi4096EEEEEEEEEEEEEvEENS17_INSA_30SM90_TMA_LOAD_IM2COL_MULTICASTENS19_IS1B_S1D_NSY_INSB_IJNSB_IJSJ_SE_EEES1H_S1J_EEENSB_IJNSB_IJSE_S10_EEES1O_NSB_IJS10_S1L_EEEEEEEEEEvEEEENS_8epilogue10collective6detail29Sm90TmaWarpSpecializedAdapterINS26_15DefaultEpilogueISO_NSB_IJlNSB_IJSE_llEEES10_EEES2B_NS25_6thread17LinearCombinationISO_Li1EffLNS2C_9ScaleType4KindE0ELNS_15FloatRoundStyleE2ESO_EENS_4gemm15EpilogueDefaultEEEEEvvEEEEvNT_6ParamsE,"aw",@nobits
	.sectionflags	@""
	.align	16
	.zero		1024


//--------------------- .nv.shared.reserved.0     --------------------------
	.section	.nv.shared.reserved.0,"aw",@nobits
	.weak		__nv_reservedSMEM_offset_0_alias
	.size		__nv_reservedSMEM_offset_0_alias, 0, 0
	.other		__nv_reservedSMEM_offset_0_alias,@"STO_CUDA_RESERVED_SHARED STV_DEFAULT"
__nv_reservedSMEM_offset_0_alias:
	.zero		0


//--------------------- .nv.global                --------------------------
	.section	.nv.global,"aw",@nobits
.nv.global:
	.type		_ZN39_INTERNAL_726ea808_4_k_cu_18580df5_28634cute1_E,@object
	.size		_ZN39_INTERNAL_726ea808_4_k_cu_18580df5_28634cute1_E,(_ZN39_INTERNAL_726ea808_4_k_cu_18580df5_28634cuda3std3__45__cpo6cbeginE - _ZN39_INTERNAL_726ea808_4_k_cu_18580df5_28634cute1_E)
_ZN39_INTERNAL_726ea808_4_k_cu_18580df5_28634cute1_E:
	.zero		1
	.type		_ZN39_INTERNAL_726ea808_4_k_cu_18580df5_28634cuda3std3__45__cpo6cbeginE,@object
	.size		_ZN39_INTERNAL_726ea808_4_k_cu_18580df5_28634cuda3std3__45__cpo6cbeginE,(_ZN39_INTERNAL_726ea808_4_k_cu_18580df5_28634cuda3std3__48in_placeE - _ZN39_INTERNAL_726ea808_4_k_cu_18580df5_28634cuda3std3__45__cpo6cbeginE)
_ZN39_INTERNAL_726ea808_4_k_cu_18580df5_28634cuda3std3__45__cpo6cbeginE:
	.zero		1
	.type		_ZN39_INTERNAL_726ea808_4_k_cu_18580df5_28634cuda3std3__48in_placeE,@object
	.size		_ZN39_INTERNAL_726ea808_4_k_cu_18580df5_28634cuda3std3__48in_placeE,(_ZN39_INTERNAL_726ea808_4_k_cu_18580df5_28634cuda3std6ranges3__45__cpo9iter_moveE - _ZN39_INTERNAL_726ea808_4_k_cu_18580df5_28634cuda3std3__48in_placeE)
_ZN39_INTERNAL_726ea808_4_k_cu_18580df5_28634cuda3std3__48in_placeE:
	.zero		1
	.type		_ZN39_INTERNAL_726ea808_4_k_cu_18580df5_28634cuda3std6ranges3__45__cpo9iter_moveE,@object
	.size		_ZN39_INTERNAL_726ea808_4_k_cu_18580df5_28634cuda3std6ranges3__45__cpo9iter_moveE,(_ZN39_INTERNAL_726ea808_4_k_cu_18580df5_28634cuda3std3__45__cpo5beginE - _ZN39_INTERNAL_726ea808_4_k_cu_18580df5_28634cuda3std6ranges3__45__cpo9iter_moveE)
_ZN39_INTERNAL_726ea808_4_k_cu_18580df5_28634cuda3std6ranges3__45__cpo9iter_moveE:
	.zero		1
	.type		_ZN39_INTERNAL_726ea808_4_k_cu_18580df5_28634cuda3std3__45__cpo5beginE,@object
	.size		_ZN39_INTERNAL_726ea808_4_k_cu_18580df5_28634cuda3std3__45__cpo5beginE,(_ZN39_INTERNAL_726ea808_4_k_cu_18580df5_28634cuda3std3__441_GLOBAL__N__726ea808_4_k_cu_18580df5_28636ignoreE - _ZN39_INTERNAL_726ea808_4_k_cu_18580df5_28634cuda3std3__45__cpo5beginE)
_ZN39_INTERNAL_726ea808_4_k_cu_18580df5_28634cuda3std3__45__cpo5beginE:
	.zero		1
	.type		_ZN39_INTERNAL_726ea808_4_k_cu_18580df5_28634cuda3std3__441_GLOBAL__N__726ea808_4_k_cu_18580df5_28636ignoreE,@object
	.size		_ZN39_INTERNAL_726ea808_4_k_cu_18580df5_28634cuda3std3__441_GLOBAL__N__726ea808_4_k_cu_18580df5_28636ignoreE,(_ZN39_INTERNAL_726ea808_4_k_cu_18580df5_28634cute7productE - _ZN39_INTERNAL_726ea808_4_k_cu_18580df5_28634cuda3std3__441_GLOBAL__N__726ea808_4_k_cu_18580df5_28636ignoreE)
_ZN39_INTERNAL_726ea808_4_k_cu_18580df5_28634cuda3std3__441_GLOBAL__N__726ea808_4_k_cu_18580df5_28636ignoreE:
	.zero		1
	.type		_ZN39_INTERNAL_726ea808_4_k_cu_18580df5_28634cute7productE,@object
	.size		_ZN39_INTERNAL_726ea808_4_k_cu_18580df5_28634cute7productE,(_ZN39_INTERNAL_726ea808_4_k_cu_18580df5_28634cuda3std3__45__cpo3endE - _ZN39_INTERNAL_726ea808_4_k_cu_18580df5_28634cute7productE)
_ZN39_INTERNAL_726ea808_4_k_cu_18580df5_28634cute7productE:
	.zero		1
	.type		_ZN39_INTERNAL_726ea808_4_k_cu_18580df5_28634cuda3std3__45__cpo3endE,@object
	.size		_ZN39_INTERNAL_726ea808_4_k_cu_18580df5_28634cuda3std3__45__cpo3endE,(_ZN39_INTERNAL_726ea808_4_k_cu_18580df5_28634cuda3std3__419piecewise_constructE - _ZN39_INTERNAL_726ea808_4_k_cu_18580df5_28634cuda3std3__45__cpo3endE)
_ZN39_INTERNAL_726ea808_4_k_cu_18580df5_28634cuda3std3__45__cpo3endE:
	.zero		1
	.type		_ZN39_INTERNAL_726ea808_4_k_cu_18580df5_28634cuda3std3__419piecewise_constructE,@object
	.size		_ZN39_INTERNAL_726ea808_4_k_cu_18580df5_28634cuda3std3__419piecewise_constructE,(_ZN39_INTERNAL_726ea808_4_k_cu_18580df5_28634cuda3std3__45__cpo4cendE - _ZN39_INTERNAL_726ea808_4_k_cu_18580df5_28634cuda3std3__419piecewise_constructE)
_ZN39_INTERNAL_726ea808_4_k_cu_18580df5_28634cuda3std3__419piecewise_constructE:
	.zero		1
	.type		_ZN39_INTERNAL_726ea808_4_k_cu_18580df5_28634cuda3std3__45__cpo4cendE,@object
	.size		_ZN39_INTERNAL_726ea808_4_k_cu_18580df5_28634cuda3std3__45__cpo4cendE,(_ZN39_INTERNAL_726ea808_4_k_cu_18580df5_28634cuda3std6ranges3__45__cpo4swapE - _ZN39_INTERNAL_726ea808_4_k_cu_18580df5_28634cuda3std3__45__cpo4cendE)
_ZN39_INTERNAL_726ea808_4_k_cu_18580df5_28634cuda3std3__45__cpo4cendE:
	.zero		1
	.type		_ZN39_INTERNAL_726ea808_4_k_cu_18580df5_28634cuda3std6ranges3__45__cpo4swapE,@object
	.size		_ZN39_INTERNAL_726ea808_4_k_cu_18580df5_28634cuda3std6ranges3__45__cpo4swapE,(.L_7 - _ZN39_INTERNAL_726ea808_4_k_cu_18580df5_28634cuda3std6ranges3__45__cpo4swapE)
_ZN39_INTERNAL_726ea808_4_k_cu_18580df5_28634cuda3std6ranges3__45__cpo4swapE:
	.zero		1
.L_7:


//--------------------- .nv.constant0._ZN7cutlass13device_kernelINS_4conv6kernel13ConvUniversalINS1_16ConvProblemShapeILNS1_8OperatorE2ELi2EEENS1_10collective14CollectiveConvINS1_46MainloopSm90TmaGmmaWarpSpecializedImplicitGemmILS5_2ELi18ELi2EN4cute5tupleIJNSA_1CILi2EEENSC_ILi1EEESE_EEENS1_36KernelImplicitTmaWarpSpecializedSm90ELi1EEENSB_IJNSC_ILi128EEENSB_IJNSC_ILi64EEEEEENSB_IJNSC_ILi32EEEEEEEEENS_10bfloat16_tESO_NSA_8TiledMMAINSA_8MMA_AtomIJNSA_4SM904GMMA27MMA_64x64x16_F32BF16BF16_SSILNSS_5MajorE1ELSU_1ELNSS_7ScaleInE1ELSV_1EEEEEENSA_6LayoutINSB_IJSE_SE_SE_EEENSB_IJNSC_ILi0EEES10_S10_EEEEENSB_IJNSA_10UnderscoreES13_S13_EEEEENS7_6detail26Sm90ImplicitGemmTileTraitsINSA_13SM90_TMA_LOADENSA_14ComposedLayoutINSA_7SwizzleILi3ELi4ELi3EEENSA_18smem_ptr_flag_bitsILi16EEENSY_INSB_IJNSB_IJSJ_SD_EEENSB_IJNSC_ILi8EEENSC_ILi4EEEEEENSB_IJSE_NSC_ILi18EEEEEEEEENSB_IJNSB_IJSE_NSC_ILi2048EEEEEENSB_IJSJ_NSC_ILi512EEEEEENSB_IJS10_NSC_ILi4096EEEEEEEEEEEEEvEENS17_INSA_30SM90_TMA_LOAD_IM2COL_MULTICASTENS19_IS1B_S1D_NSY_INSB_IJNSB_IJSJ_SE_EEES1H_S1J_EEENSB_IJNSB_IJSE_S10_EEES1O_NSB_IJS10_S1L_EEEEEEEEEEvEEEENS_8epilogue10collective6detail29Sm90TmaWarpSpecializedAdapterINS26_15DefaultEpilogueISO_NSB_IJlNSB_IJSE_llEEES10_EEES2B_NS25_6thread17LinearCombinationISO_Li1EffLNS2C_9ScaleType4KindE0ELNS_15FloatRoundStyleE2ESO_EENS_4gemm15EpilogueDefaultEEEEEvvEEEEvNT_6ParamsE --------------------------
	.section	.nv.constant0._ZN7cutlass13device_kernelINS_4conv6kernel13ConvUniversalINS1_16ConvProblemShapeILNS1_8OperatorE2ELi2EEENS1_10collective14CollectiveConvINS1_46MainloopSm90TmaGmmaWarpSpecializedImplicitGemmILS5_2ELi18ELi2EN4cute5tupleIJNSA_1CILi2EEENSC_ILi1EEESE_EEENS1_36KernelImplicitTmaWarpSpecializedSm90ELi1EEENSB_IJNSC_ILi128EEENSB_IJNSC_ILi64EEEEEENSB_IJNSC_ILi32EEEEEEEEENS_10bfloat16_tESO_NSA_8TiledMMAINSA_8MMA_AtomIJNSA_4SM904GMMA27MMA_64x64x16_F32BF16BF16_SSILNSS_5MajorE1ELSU_1ELNSS_7ScaleInE1ELSV_1EEEEEENSA_6LayoutINSB_IJSE_SE_SE_EEENSB_IJNSC_ILi0EEES10_S10_EEEEENSB_IJNSA_10UnderscoreES13_S13_EEEEENS7_6detail26Sm90ImplicitGemmTileTraitsINSA_13SM90_TMA_LOADENSA_14ComposedLayoutINSA_7SwizzleILi3ELi4ELi3EEENSA_18smem_ptr_flag_bitsILi16EEENSY_INSB_IJNSB_IJSJ_SD_EEENSB_IJNSC_ILi8EEENSC_ILi4EEEEEENSB_IJSE_NSC_ILi18EEEEEEEEENSB_IJNSB_IJSE_NSC_ILi2048EEEEEENSB_IJSJ_NSC_ILi512EEEEEENSB_IJS10_NSC_ILi4096EEEEEEEEEEEEEvEENS17_INSA_30SM90_TMA_LOAD_IM2COL_MULTICASTENS19_IS1B_S1D_NSY_INSB_IJNSB_IJSJ_SE_EEES1H_S1J_EEENSB_IJNSB_IJSE_S10_EEES1O_NSB_IJS10_S1L_EEEEEEEEEEvEEEENS_8epilogue10collective6detail29Sm90TmaWarpSpecializedAdapterINS26_15DefaultEpilogueISO_NSB_IJlNSB_IJSE_llEEES10_EEES2B_NS25_6thread17LinearCombinationISO_Li1EffLNS2C_9ScaleType4KindE0ELNS_15FloatRoundStyleE2ESO_EENS_4gemm15EpilogueDefaultEEEEEvvEEEEvNT_6ParamsE,"a",@progbits
	.sectionflags	@""
	.align	4
.nv.constant0._ZN7cutlass13device_kernelINS_4conv6kernel13ConvUniversalINS1_16ConvProblemShapeILNS1_8OperatorE2ELi2EEENS1_10collective14CollectiveConvINS1_46MainloopSm90TmaGmmaWarpSpecializedImplicitGemmILS5_2ELi18ELi2EN4cute5tupleIJNSA_1CILi2EEENSC_ILi1EEESE_EEENS1_36KernelImplicitTmaWarpSpecializedSm90ELi1EEENSB_IJNSC_ILi128EEENSB_IJNSC_ILi64EEEEEENSB_IJNSC_ILi32EEEEEEEEENS_10bfloat16_tESO_NSA_8TiledMMAINSA_8MMA_AtomIJNSA_4SM904GMMA27MMA_64x64x16_F32BF16BF16_SSILNSS_5MajorE1ELSU_1ELNSS_7ScaleInE1ELSV_1EEEEEENSA_6LayoutINSB_IJSE_SE_SE_EEENSB_IJNSC_ILi0EEES10_S10_EEEEENSB_IJNSA_10UnderscoreES13_S13_EEEEENS7_6detail26Sm90ImplicitGemmTileTraitsINSA_13SM90_TMA_LOADENSA_14ComposedLayoutINSA_7SwizzleILi3ELi4ELi3EEENSA_18smem_ptr_flag_bitsILi16EEENSY_INSB_IJNSB_IJSJ_SD_EEENSB_IJNSC_ILi8EEENSC_ILi4EEEEEENSB_IJSE_NSC_ILi18EEEEEEEEENSB_IJNSB_IJSE_NSC_ILi2048EEEEEENSB_IJSJ_NSC_ILi512EEEEEENSB_IJS10_NSC_ILi4096EEEEEEEEEEEEEvEENS17_INSA_30SM90_TMA_LOAD_IM2COL_MULTICASTENS19_IS1B_S1D_NSY_INSB_IJNSB_IJSJ_SE_EEES1H_S1J_EEENSB_IJNSB_IJSE_S10_EEES1O_NSB_IJS10_S1L_EEEEEEEEEEvEEEENS_8epilogue10collective6detail29Sm90TmaWarpSpecializedAdapterINS26_15DefaultEpilogueISO_NSB_IJlNSB_IJSE_llEEES10_EEES2B_NS25_6thread17LinearCombinationISO_Li1EffLNS2C_9ScaleType4KindE0ELNS_15FloatRoundStyleE2ESO_EENS_4gemm15EpilogueDefaultEEEEEvvEEEEvNT_6ParamsE:
	.zero		1536


//--------------------- SYMBOLS --------------------------

	.type		.nv.reservedSmem.offset0,@object
	.size		.nv.reservedSmem.offset0,0x4
